	.target	sm_100a

	.elftype	@"ET_EXEC"


//--------------------- .note.nv.tkinfo           --------------------------
	.section	.note.nv.tkinfo,"",@"SHT_NOTE"
	.sectionflags	@"SHF_NOTE_NV_TKINFO"
	.tkinfo
        /*0018*/ 	.word	0x00000081
        /*0030*/ 	.string	""
        /*0030*/ 	.string	"ptxas-blackwell"
        /*0030*/ 	.string	"Cuda compilation tools, release 12.9, V12.9.86"
        /*0030*/ 	.string	"Build cuda_12.9.r12.9/compiler.36037853_0"
        /*0030*/ 	.string	"-v  -suppress-debug-info  -lineinfo  -arch sm_100a "



//--------------------- .note.nv.cuver            --------------------------
	.section	.note.nv.cuver,"",@"SHT_NOTE"
	.sectionflags	@"SHF_NOTE_NV_CUVER"
        /*0018*/ 	.short	0x0001
        /*001a*/ 	.short	0x0064
        /*001c*/ 	.short	0x0001
        /*001e*/ 	.short	0x0000
        /*0020*/ 	.short	0x0001
        /*0022*/ 	.short	0x0000


//--------------------- .nv.info                  --------------------------
	.section	.nv.info,"",@"SHT_CUDA_INFO"
	.align	4


	//----- nvinfo : EIATTR_REGCOUNT
	.align		4
        /*0000*/ 	.byte	0x04, 0x2f
        /*0002*/ 	.short	(.L_4 - .L_3)
	.align		4
.L_3:
        /*0004*/ 	.word	index@(gluon_tcgen05)
        /*0008*/ 	.word	0x00000087


	//----- nvinfo : EIATTR_FRAME_SIZE
	.align		4
.L_4:
        /*000c*/ 	.byte	0x04, 0x11
        /*000e*/ 	.short	(.L_6 - .L_5)
	.align		4
.L_5:
        /*0010*/ 	.word	index@($__internal_2_$__cuda_sm10x_tcgen05_guardrail_trap_unallocated_columns_being_dealloced)
        /*0014*/ 	.word	0x00000000


	//----- nvinfo : EIATTR_FRAME_SIZE
	.align		4
.L_6:
        /*0018*/ 	.byte	0x04, 0x11
        /*001a*/ 	.short	(.L_8 - .L_7)
	.align		4
.L_7:
        /*001c*/ 	.word	index@($__internal_1_$__cuda_sm10x_tcgen05_guardrail_trap_phase_invalid_during_alloc)
        /*0020*/ 	.word	0x00000000


	//----- nvinfo : EIATTR_FRAME_SIZE
	.align		4
.L_8:
        /*0024*/ 	.byte	0x04, 0x11
        /*0026*/ 	.short	(.L_10 - .L_9)
	.align		4
.L_9:
        /*0028*/ 	.word	index@($__internal_0_$__cuda_sm10x_tcgen05_guardrail_trap_col_being_dealloced_not_returned_by_alloc)
        /*002c*/ 	.word	0x00000000


	//----- nvinfo : EIATTR_FRAME_SIZE
	.align		4
.L_10:
        /*0030*/ 	.byte	0x04, 0x11
        /*0032*/ 	.short	(.L_12 - .L_11)
	.align		4
.L_11:
        /*0034*/ 	.word	index@(gluon_tcgen05)
        /*0038*/ 	.word	0x00000000


	//----- nvinfo : EIATTR_MIN_STACK_SIZE
	.align		4
.L_12:
        /*003c*/ 	.byte	0x04, 0x12
        /*003e*/ 	.short	(.L_14 - .L_13)
	.align		4
.L_13:
        /*0040*/ 	.word	index@(gluon_tcgen05)
        /*0044*/ 	.word	0x00000000
.L_14:


//--------------------- .nv.info.gluon_tcgen05    --------------------------
	.section	.nv.info.gluon_tcgen05,"",@"SHT_CUDA_INFO"
	.sectionflags	@""
	.align	4


	//----- nvinfo : EIATTR_CUDA_API_VERSION
	.align		4
        /*0000*/ 	.byte	0x04, 0x37
        /*0002*/ 	.short	(.L_16 - .L_15)
.L_15:
        /*0004*/ 	.word	0x00000081


	//----- nvinfo : EIATTR_KPARAM_INFO
	.align		4
.L_16:
        /*0008*/ 	.byte	0x04, 0x17
        /*000a*/ 	.short	(.L_18 - .L_17)
.L_17:
        /*000c*/ 	.word	0x00000000
        /*0010*/ 	.short	0x000a
        /*0012*/ 	.short	0x0048
        /*0014*/ 	.byte	0x00, 0xf4, 0x21, 0x00


	//----- nvinfo : EIATTR_KPARAM_INFO
	.align		4
.L_18:
        /*0018*/ 	.byte	0x04, 0x17
        /*001a*/ 	.short	(.L_20 - .L_19)
.L_19:
        /*001c*/ 	.word	0x00000000
        /*0020*/ 	.short	0x0009
        /*0022*/ 	.short	0x0040
        /*0024*/ 	.byte	0x00, 0xf4, 0x21, 0x00


	//----- nvinfo : EIATTR_KPARAM_INFO
	.align		4
.L_20:
        /*0028*/ 	.byte	0x04, 0x17
        /*002a*/ 	.short	(.L_22 - .L_21)
.L_21:
        /*002c*/ 	.word	0x00000000
        /*0030*/ 	.short	0x0008
        /*0032*/ 	.short	0x0038
        /*0034*/ 	.byte	0x00, 0xf0, 0x21, 0x00


	//----- nvinfo : EIATTR_KPARAM_INFO
	.align		4
.L_22:
        /*0038*/ 	.byte	0x04, 0x17
        /*003a*/ 	.short	(.L_24 - .L_23)
.L_23:
        /*003c*/ 	.word	0x00000000
        /*0040*/ 	.short	0x0007
        /*0042*/ 	.short	0x0030
        /*0044*/ 	.byte	0x00, 0xf0, 0x21, 0x00


	//----- nvinfo : EIATTR_KPARAM_INFO
	.align		4
.L_24:
        /*0048*/ 	.byte	0x04, 0x17
        /*004a*/ 	.short	(.L_26 - .L_25)
.L_25:
        /*004c*/ 	.word	0x00000000
        /*0050*/ 	.short	0x0006
        /*0052*/ 	.short	0x0028
        /*0054*/ 	.byte	0x00, 0xf0, 0x21, 0x00


	//----- nvinfo : EIATTR_KPARAM_INFO
	.align		4
.L_26:
        /*0058*/ 	.byte	0x04, 0x17
        /*005a*/ 	.short	(.L_28 - .L_27)
.L_27:
        /*005c*/ 	.word	0x00000000
        /*0060*/ 	.short	0x0005
        /*0062*/ 	.short	0x0020
        /*0064*/ 	.byte	0x00, 0xf0, 0x11, 0x00


	//----- nvinfo : EIATTR_KPARAM_INFO
	.align		4
.L_28:
        /*0068*/ 	.byte	0x04, 0x17
        /*006a*/ 	.short	(.L_30 - .L_29)
.L_29:
        /*006c*/ 	.word	0x00000000
        /*0070*/ 	.short	0x0004
        /*0072*/ 	.short	0x001c
        /*0074*/ 	.byte	0x00, 0xf0, 0x11, 0x00


	//----- nvinfo : EIATTR_KPARAM_INFO
	.align		4
.L_30:
        /*0078*/ 	.byte	0x04, 0x17
        /*007a*/ 	.short	(.L_32 - .L_31)
.L_31:
        /*007c*/ 	.word	0x00000000
        /*0080*/ 	.short	0x0003
        /*0082*/ 	.short	0x0018
        /*0084*/ 	.byte	0x00, 0xf0, 0x11, 0x00


	//----- nvinfo : EIATTR_KPARAM_INFO
	.align		4
.L_32:
        /*0088*/ 	.byte	0x04, 0x17
        /*008a*/ 	.short	(.L_34 - .L_33)
.L_33:
        /*008c*/ 	.word	0x00000000
        /*0090*/ 	.short	0x0002
        /*0092*/ 	.short	0x0010
        /*0094*/ 	.byte	0x00, 0xf4, 0x21, 0x00


	//----- nvinfo : EIATTR_KPARAM_INFO
	.align		4
.L_34:
        /*0098*/ 	.byte	0x04, 0x17
        /*009a*/ 	.short	(.L_36 - .L_35)
.L_35:
        /*009c*/ 	.word	0x00000000
        /*00a0*/ 	.short	0x0001
        /*00a2*/ 	.short	0x0008
        /*00a4*/ 	.byte	0x00, 0xf4, 0x21, 0x00


	//----- nvinfo : EIATTR_KPARAM_INFO
	.align		4
.L_36:
        /*00a8*/ 	.byte	0x04, 0x17
        /*00aa*/ 	.short	(.L_38 - .L_37)
.L_37:
        /*00ac*/ 	.word	0x00000000
        /*00b0*/ 	.short	0x0000
        /*00b2*/ 	.short	0x0000
        /*00b4*/ 	.byte	0x00, 0xf4, 0x21, 0x00


	//----- nvinfo : EIATTR_AT_ENTRY_FRAGMENTS
	.align		4
.L_38:
        /*00b8*/ 	.byte	0x04, 0x4f
        /*00ba*/ 	.short	(.L_40 - .L_39)


	//   ....[0]....
.L_39:
        /*00bc*/ 	.word	0x00000004


	//----- nvinfo : EIATTR_RESERVED_SMEM_USED
	.align		4
.L_40:
        /*00c0*/ 	.byte	0x01, 0x41
	.zero		2


	//----- nvinfo : EIATTR_SPARSE_MMA_MASK
	.align		4
        /*00c4*/ 	.byte	0x03, 0x50
        /*00c6*/ 	.short	0x0000


	//----- nvinfo : EIATTR_TCGEN05_1CTA_USED
	.align		4
        /*00c8*/ 	.byte	0x01, 0x51
	.zero		2


	//----- nvinfo : EIATTR_MAXREG_COUNT
	.align		4
        /*00cc*/ 	.byte	0x03, 0x1b
        /*00ce*/ 	.short	0x00ff


	//----- nvinfo : EIATTR_NUM_BARRIERS
	.align		4
        /*00d0*/ 	.byte	0x02, 0x4c
        /*00d2*/ 	.byte	0x01
	.zero		1


	//----- nvinfo : EIATTR_INT_WARP_WIDE_INSTR_OFFSETS
	.align		4
        /*00d4*/ 	.byte	0x04, 0x31
        /*00d6*/ 	.short	(.L_42 - .L_41)


	//   ....[0]....
.L_41:
        /*00d8*/ 	.word	0x00001670


	//   ....[1]....
        /*00dc*/ 	.word	0x00001690


	//   ....[2]....
        /*00e0*/ 	.word	0x00001710


	//   ....[3]....
        /*00e4*/ 	.word	0x00001ad0


	//   ....[4]....
        /*00e8*/ 	.word	0x00001ae0


	//   ....[5]....
        /*00ec*/ 	.word	0x00001af0


	//   ....[6]....
        /*00f0*/ 	.word	0x00001b00


	//   ....[7]....
        /*00f4*/ 	.word	0x00001cf0


	//   ....[8]....
        /*00f8*/ 	.word	0x00001d00


	//   ....[9]....
        /*00fc*/ 	.word	0x00001e70


	//   ....[10]....
        /*0100*/ 	.word	0x00001ec0


	//   ....[11]....
        /*0104*/ 	.word	0x00001ed0


	//   ....[12]....
        /*0108*/ 	.word	0x00001f00


	//   ....[13]....
        /*010c*/ 	.word	0x00002080


	//   ....[14]....
        /*0110*/ 	.word	0x00002090


	//   ....[15]....
        /*0114*/ 	.word	0x000023e0


	//   ....[16]....
        /*0118*/ 	.word	0x000023f0


	//   ....[17]....
        /*011c*/ 	.word	0x00002ae0


	//   ....[18]....
        /*0120*/ 	.word	0x00002b30


	//----- nvinfo : EIATTR_COOP_GROUP_MASK_REGIDS
	.align		4
.L_42:
        /*0124*/ 	.byte	0x04, 0x29
        /*0126*/ 	.short	(.L_44 - .L_43)


	//   ....[0]....
.L_43:
        /*0128*/ 	.word	0xffffffff


	//   ....[1]....
        /*012c*/ 	.word	0xffffffff


	//   ....[2]....
        /*0130*/ 	.word	0xffffffff


	//   ....[3]....
        /*0134*/ 	.word	0xffffffff


	//   ....[4]....
        /*0138*/ 	.word	0xffffffff


	//   ....[5]....
        /*013c*/ 	.word	0xffffffff


	//   ....[6]....
        /*0140*/ 	.word	0xffffffff


	//   ....[7]....
        /*0144*/ 	.word	0xffffffff


	//   ....[8]....
        /*0148*/ 	.word	0xffffffff


	//   ....[9]....
        /*014c*/ 	.word	0xffffffff


	//----- nvinfo : EIATTR_COOP_GROUP_INSTR_OFFSETS
	.align		4
.L_44:
        /*0150*/ 	.byte	0x04, 0x28
        /*0152*/ 	.short	(.L_46 - .L_45)


	//   ....[0]....
.L_45:
        /*0154*/ 	.word	0x00000050


	//   ....[1]....
        /*0158*/ 	.word	0x00000310


	//   ....[2]....
        /*015c*/ 	.word	0x000004f0


	//   ....[3]....
        /*0160*/ 	.word	0x00000980


	//   ....[4]....
        /*0164*/ 	.word	0x00000ac0


	//   ....[5]....
        /*0168*/ 	.word	0x00000fa0


	//   ....[6]....
        /*016c*/ 	.word	0x000010e0


	//   ....[7]....
        /*0170*/ 	.word	0x00001530


	//   ....[8]....
        /*0174*/ 	.word	0x00002970


	//   ....[9]....
        /*0178*/ 	.word	0x00002be0


	//----- nvinfo : EIATTR_VRC_CTA_INIT_COUNT
	.align		4
.L_46:
        /*017c*/ 	.byte	0x02, 0x4a
        /*017e*/ 	.byte	0x80
	.zero		1


	//----- nvinfo : EIATTR_MBARRIER_INSTR_OFFSETS
	.align		4
        /*0180*/ 	.byte	0x04, 0x39
        /*0182*/ 	.short	(.L_48 - .L_47)


	//   ....[0]....
.L_47:
        /*0184*/ 	.word	0x00001730
        /*0188*/ 	.word	0x000000ff
        /*018c*/ 	.word	0x00008000
        /*0190*/ 	.short	0x0100
        /*0192*/ 	.byte	0x08
	.zero		1


	//   ....[1]....
        /*0194*/ 	.word	0x00001740
        /*0198*/ 	.word	0x000000ff
        /*019c*/ 	.word	0x00008020
        /*01a0*/ 	.short	0x0100
        /*01a2*/ 	.byte	0x08
	.zero		1


	//   ....[2]....
        /*01a4*/ 	.word	0x000017f0
        /*01a8*/ 	.word	0x000000ff
        /*01ac*/ 	.word	0x00008008
        /*01b0*/ 	.short	0x0100
        /*01b2*/ 	.byte	0x08
	.zero		1


	//   ....[3]....
        /*01b4*/ 	.word	0x00001800
        /*01b8*/ 	.word	0x000000ff
        /*01bc*/ 	.word	0x00008028
        /*01c0*/ 	.short	0x0100
        /*01c2*/ 	.byte	0x08
	.zero		1


	//   ....[4]....
        /*01c4*/ 	.word	0x000018e0
        /*01c8*/ 	.word	0x000000ff
        /*01cc*/ 	.word	0x00008010
        /*01d0*/ 	.short	0x0100
        /*01d2*/ 	.byte	0x08
	.zero		1


	//   ....[5]....
        /*01d4*/ 	.word	0x000018f0
        /*01d8*/ 	.word	0x000000ff
        /*01dc*/ 	.word	0x00008030
        /*01e0*/ 	.short	0x0100
        /*01e2*/ 	.byte	0x08
	.zero		1


	//   ....[6]....
        /*01e4*/ 	.word	0x00001a00
        /*01e8*/ 	.word	0x000000ff
        /*01ec*/ 	.word	0x00008018
        /*01f0*/ 	.short	0x0100
        /*01f2*/ 	.byte	0x08
	.zero		1


	//   ....[7]....
        /*01f4*/ 	.word	0x00001a10
        /*01f8*/ 	.word	0x000000ff
        /*01fc*/ 	.word	0x00008038
        /*0200*/ 	.short	0x0100
        /*0202*/ 	.byte	0x08
	.zero		1


	//   ....[8]....
        /*0204*/ 	.word	0x00001be0
        /*0208*/ 	.word	0x000000ff
        /*020c*/ 	.word	0x00008000
        /*0210*/ 	.short	0x010a
        /*0212*/ 	.byte	0x08
	.zero		1


	//   ....[9]....
        /*0214*/ 	.word	0x00001d50
        /*0218*/ 	.word	0x000000ff
        /*021c*/ 	.word	0x00008020
        /*0220*/ 	.short	0x010a
        /*0222*/ 	.byte	0x08
	.zero		1


	//   ....[10]....
        /*0224*/ 	.word	0x00001f70
        /*0228*/ 	.word	0x000000ff
        /*022c*/ 	.word	0x00008000
        /*0230*/ 	.short	0x010a
        /*0232*/ 	.byte	0x09
	.zero		1


	//   ....[11]....
        /*0234*/ 	.word	0x000020d0
        /*0238*/ 	.word	0x000000ff
        /*023c*/ 	.word	0x00008020
        /*0240*/ 	.short	0x010a
        /*0242*/ 	.byte	0x09
	.zero		1


	//   ....[12]....
        /*0244*/ 	.word	0x000021a0
        /*0248*/ 	.word	0x000000ff
        /*024c*/ 	.word	0x00008000
        /*0250*/ 	.short	0x0108
        /*0252*/ 	.byte	0x08
	.zero		1


	//   ....[13]....
        /*0254*/ 	.word	0x000021b0
        /*0258*/ 	.word	0x000000ff
        /*025c*/ 	.word	0x00008020
        /*0260*/ 	.short	0x0108
        /*0262*/ 	.byte	0x08
	.zero		1


	//   ....[14]....
        /*0264*/ 	.word	0x00002200
        /*0268*/ 	.word	0x000000ff
        /*026c*/ 	.word	0x00008008
        /*0270*/ 	.short	0x0108
        /*0272*/ 	.byte	0x08
	.zero		1


	//   ....[15]....
        /*0274*/ 	.word	0x00002210
        /*0278*/ 	.word	0x000000ff
        /*027c*/ 	.word	0x00008028
        /*0280*/ 	.short	0x0108
        /*0282*/ 	.byte	0x08
	.zero		1


	//   ....[16]....
        /*0284*/ 	.word	0x00002260
        /*0288*/ 	.word	0x000000ff
        /*028c*/ 	.word	0x00008010
        /*0290*/ 	.short	0x0108
        /*0292*/ 	.byte	0x08
	.zero		1


	//   ....[17]....
        /*0294*/ 	.word	0x00002270
        /*0298*/ 	.word	0x000000ff
        /*029c*/ 	.word	0x00008030
        /*02a0*/ 	.short	0x0108
        /*02a2*/ 	.byte	0x08
	.zero		1


	//   ....[18]....
        /*02a4*/ 	.word	0x000022c0
        /*02a8*/ 	.word	0x000000ff
        /*02ac*/ 	.word	0x00008018
        /*02b0*/ 	.short	0x0108
        /*02b2*/ 	.byte	0x08
	.zero		1


	//   ....[19]....
        /*02b4*/ 	.word	0x000022d0
        /*02b8*/ 	.word	0x000000ff
        /*02bc*/ 	.word	0x00008038
        /*02c0*/ 	.short	0x0108
        /*02c2*/ 	.byte	0x08
	.zero		1


	//   ....[20]....
        /*02c4*/ 	.word	0x00002c00
        /*02c8*/ 	.word	0x000000ff
        /*02cc*/ 	.word	0x00008000
        /*02d0*/ 	.short	0x010a
        /*02d2*/ 	.byte	0x08
	.zero		1


	//   ....[21]....
        /*02d4*/ 	.word	0x00002c30
        /*02d8*/ 	.word	0x000000ff
        /*02dc*/ 	.word	0x00008020
        /*02e0*/ 	.short	0x010a
        /*02e2*/ 	.byte	0x08
	.zero		1


	//   ....[22]....
        /*02e4*/ 	.word	0x00002c60
        /*02e8*/ 	.word	0x000000ff
        /*02ec*/ 	.word	0x00008000
        /*02f0*/ 	.short	0x010a
        /*02f2*/ 	.byte	0x09
	.zero		1


	//   ....[23]....
        /*02f4*/ 	.word	0x00002c90
        /*02f8*/ 	.word	0x000000ff
        /*02fc*/ 	.word	0x00008020
        /*0300*/ 	.short	0x010a
        /*0302*/ 	.byte	0x09
	.zero		1


	//----- nvinfo : EIATTR_NUM_MBARRIERS
	.align		4
.L_48:
        /*0304*/ 	.byte	0x03, 0x38
        /*0306*/ 	.short	0x0008


	//----- nvinfo : EIATTR_EXIT_INSTR_OFFSETS
	.align		4
        /*0308*/ 	.byte	0x04, 0x1c
        /*030a*/ 	.short	(.L_50 - .L_49)


	//   ....[0]....
.L_49:
        /*030c*/ 	.word	0x00002bf0


	//----- nvinfo : EIATTR_REQNTID
	.align		4
.L_50:
        /*0310*/ 	.byte	0x04, 0x10
        /*0312*/ 	.short	(.L_52 - .L_51)
.L_51:
        /*0314*/ 	.word	0x00000080
        /*0318*/ 	.word	0x00000001
        /*031c*/ 	.word	0x00000001


	//----- nvinfo : EIATTR_CRS_STACK_SIZE
	.align		4
.L_52:
        /*0320*/ 	.byte	0x04, 0x1e
        /*0322*/ 	.short	(.L_54 - .L_53)
.L_53:
        /*0324*/ 	.word	0x00000000


	//----- nvinfo : EIATTR_CBANK_PARAM_SIZE
	.align		4
.L_54:
        /*0328*/ 	.byte	0x03, 0x19
        /*032a*/ 	.short	0x0050


	//----- nvinfo : EIATTR_PARAM_CBANK
	.align		4
        /*032c*/ 	.byte	0x04, 0x0a
        /*032e*/ 	.short	(.L_56 - .L_55)
	.align		4
.L_55:
        /*0330*/ 	.word	index@(.nv.constant0.gluon_tcgen05)
        /*0334*/ 	.short	0x0380
        /*0336*/ 	.short	0x0050


	//----- nvinfo : EIATTR_SW_WAR
	.align		4
.L_56:
        /*0338*/ 	.byte	0x04, 0x36
        /*033a*/ 	.short	(.L_58 - .L_57)
.L_57:
        /*033c*/ 	.word	0x00000008
.L_58:


//--------------------- .nv.compat                --------------------------
	.section	.nv.compat,"",@"SHT_CUDA_COMPAT_INFO"
	.align	4
        /*0000*/ 	.byte	0x02, 0x02, 0x02, 0x00, 0x02, 0x05, 0x05, 0x00, 0x02, 0x03, 0x03, 0x00, 0x02, 0x06, 0x01, 0x00


//--------------------- .nv.callgraph             --------------------------
	.section	.nv.callgraph,"",@"SHT_CUDA_CALLGRAPH"
	.align	4
	.sectionentsize	8
	.align		4
        /*0000*/ 	.word	0x00000000
	.align		4
        /*0004*/ 	.word	0xffffffff
	.align		4
        /*0008*/ 	.word	0x00000000
	.align		4
        /*000c*/ 	.word	0xfffffffe
	.align		4
        /*0010*/ 	.word	0x00000000
	.align		4
        /*0014*/ 	.word	0xfffffffd
	.align		4
        /*0018*/ 	.word	0x00000000
	.align		4
        /*001c*/ 	.word	0xfffffffc


//--------------------- .text.gluon_tcgen05       --------------------------
	.section	.text.gluon_tcgen05,"ax",@progbits
	.align	128
        .global         gluon_tcgen05
        .type           gluon_tcgen05,@function
        .size           gluon_tcgen05,(.L_x_86 - gluon_tcgen05)
        .other          gluon_tcgen05,@"STO_CUDA_ENTRY STV_DEFAULT"
gluon_tcgen05:
.text.gluon_tcgen05:
[----:B------:R-:W1:Y:S01]  /*0000*/  LDC R1, c[0x0][0x37c] ;  /* 0x0000df00ff017b82 */ /* 0x000e620000000800 */
[----:B------:R-:W2:Y:S02]  /*0010*/  S2R R0, SR_TID.X ;  /* 0x0000000000007919 */ /* 0x000ea40000002100 */
[----:B--2---:R-:W-:-:S13]  /*0020*/  ISETP.GE.U32.AND P2, PT, R0, 0x20, PT ;  /* 0x000000200000780c */ /* 0x004fda0003f46070 */
[----:B------:R-:W-:Y:S05]  /*0030*/  @P2 BRA `(.L_x_0) ;  /* 0x0000000000b82947 */ /* 0x000fea0003800000 */
[----:B------:R-:W2:Y:S01]  /*0040*/  S2UR UR6, SR_CgaCtaId ;  /* 0x00000000000679c3 */ /* 0x000ea20000008800 */
[----:B------:R-:W-:Y:S01]  /*0050*/  NOP ;  /* 0x0000000000007918 */ /* 0x000fe20000000000 */
[----:B------:R-:W-:Y:S02]  /*0060*/  UMOV UR4, 0x40 ;  /* 0x0000004000047882 */ /* 0x000fe40000000000 */
[----:B--2---:R-:W-:-:S09]  /*0070*/  ULEA UR4, UR6, UR4, 0x18 ;  /* 0x0000000406047291 */ /* 0x004fd2000f8ec0ff */
[----:B------:R-:W2:Y:S01]  /*0080*/  LDS.U8 R2, [UR4] ;  /* 0x00000004ff027984 */ /* 0x000ea20008000000 */
[----:B------:R-:W-:Y:S02]  /*0090*/  UMOV UR4, 0x400 ;  /* 0x0000040000047882 */ /* 0x000fe40000000000 */
[----:B------:R-:W-:Y:S01]  /*00a0*/  ULEA UR4, UR6, UR4, 0x18 ;  /* 0x0000000406047291 */ /* 0x000fe2000f8ec0ff */
[----:B--2---:R-:W-:-:S13]  /*00b0*/  ISETP.NE.AND P0, PT, R2, RZ, PT ;  /* 0x000000ff0200720c */ /* 0x004fda0003f05270 */
[----:B------:R-:W-:Y:S05]  /*00c0*/  @P0 BRA `(.L_x_1) ;  /* 0x00000000007c0947 */ /* 0x000fea0003800000 */
[----:B------:R-:W-:-:S13]  /*00d0*/  ELECT P0, URZ, PT ;  /* 0x0000000000ff782f */ /* 0x000fda0003800000 */
[----:B------:R-:W-:Y:S05]  /*00e0*/  @!P0 BRA `(.L_x_2) ;  /* 0x0000000000848947 */ /* 0x000fea0003800000 */
[----:B------:R-:W-:Y:S01]  /*00f0*/  UMOV UR5, 0x4 ;  /* 0x0000000400057882 */ /* 0x000fe20000000000 */
[----:B------:R-:W-:Y:S02]  /*0100*/  IMAD.MOV.U32 R5, RZ, RZ, 0x1 ;  /* 0x00000001ff057424 */ /* 0x000fe400078e00ff */
[----:B------:R-:W-:Y:S02]  /*0110*/  IMAD.MOV.U32 R3, RZ, RZ, 0xf ;  /* 0x0000000fff037424 */ /* 0x000fe400078e00ff */
[----:B------:R-:W-:Y:S04]  /*0120*/  DEPBAR.LE SB2, 0x36 ;  /* 0x0000ad800000791a */ /* 0x000fe80000000000 */
[----:B------:R-:W2:Y:S02]  /*0130*/  UTCATOMSWS.FIND_AND_SET.ALIGN UP0, UR5, UR5 ;  /* 0x00000005000575e3 */ /* 0x000ea40008000800 */
[----:B--2---:R-:W-:-:S04]  /*0140*/  PLOP3.LUT P0, PT, PT, PT, UP0, 0x80, 0x8 ;  /* 0x000000000008781c */ /* 0x004fc80003f0f008 */
[----:B------:R-:W-:-:S04]  /*0150*/  SEL R2, RZ, 0xffffffff, !P0 ;  /* 0xffffffffff027807 */ /* 0x000fc80004000000 */
[----:B------:R-:W-:Y:S01]  /*0160*/  ISETP.NE.AND P0, PT, R2, RZ, PT ;  /* 0x000000ff0200720c */ /* 0x000fe20003f05270 */
[----:B------:R-:W-:-:S12]  /*0170*/  IMAD.U32 R2, RZ, RZ, UR5 ;  /* 0x00000005ff027e24 */ /* 0x000fd8000f8e00ff */
[----:B------:R-:W-:Y:S05]  /*0180*/  @P0 BRA `(.L_x_3) ;  /* 0x0000000000240947 */ /* 0x000fea0003800000 */
.L_x_4:
[----:B------:R-:W-:Y:S05]  /*0190*/  NANOSLEEP 0x64 ;  /* 0x000000640000795d */ /* 0x000fea0003800000 */
[----:B------:R-:W-:-:S05]  /*01a0*/  UMOV UR5, 0x4 ;  /* 0x0000000400057882 */ /* 0x000fca0000000000 */
[----:B------:R-:W-:Y:S04]  /*01b0*/  DEPBAR.LE SB2, 0x36 ;  /* 0x0000ad800000791a */ /* 0x000fe80000000000 */
[----:B------:R-:W2:Y:S02]  /*01c0*/  UTCATOMSWS.FIND_AND_SET.ALIGN UP0, UR5, UR5 ;  /* 0x00000005000575e3 */ /* 0x000ea40008000800 */
[----:B--2---:R-:W-:-:S04]  /*01d0*/  PLOP3.LUT P0, PT, PT, PT, UP0, 0x80, 0x8 ;  /* 0x000000000008781c */ /* 0x004fc80003f0f008 */
[----:B------:R-:W-:-:S04]  /*01e0*/  SEL R2, RZ, 0xffffffff, !P0 ;  /* 0xffffffffff027807 */ /* 0x000fc80004000000 */
[----:B------:R-:W-:Y:S01]  /*01f0*/  ISETP.NE.AND P0, PT, R2, RZ, PT ;  /* 0x000000ff0200720c */ /* 0x000fe20003f05270 */
[----:B------:R-:W-:-:S12]  /*0200*/  IMAD.U32 R2, RZ, RZ, UR5 ;  /* 0x00000005ff027e24 */ /* 0x000fd8000f8e00ff */
[----:B------:R-:W-:Y:S05]  /*0210*/  @!P0 BRA `(.L_x_4) ;  /* 0xfffffffc00dc8947 */ /* 0x000fea000383ffff */
.L_x_3:
[C---:B------:R-:W-:Y:S01]  /*0220*/  VIADD R4, R2.reuse, 0x10 ;  /* 0x0000001002047836 */ /* 0x040fe20000000000 */
[----:B------:R-:W-:Y:S01]  /*0230*/  UMOV UR5, 0x50 ;  /* 0x0000005000057882 */ /* 0x000fe20000000000 */
[----:B------:R-:W-:Y:S01]  /*0240*/  SHF.L.U32 R3, R3, R2, RZ ;  /* 0x0000000203037219 */ /* 0x000fe200000006ff */
[----:B------:R-:W-:Y:S01]  /*0250*/  ULEA UR5, UR6, UR5, 0x18 ;  /* 0x0000000506057291 */ /* 0x000fe2000f8ec0ff */
[----:B------:R-:W-:Y:S01]  /*0260*/  IMAD.SHL.U32 R2, R2, 0x20, RZ ;  /* 0x0000002002027824 */ /* 0x000fe200078e00ff */
[----:B------:R-:W-:-:S04]  /*0270*/  SHF.L.U32 R4, R5, R4, RZ ;  /* 0x0000000405047219 */ /* 0x000fc800000006ff */
[----:B------:R-:W-:-:S05]  /*0280*/  LOP3.LUT R3, R4, R3, RZ, 0xfc, !PT ;  /* 0x0000000304037212 */ /* 0x000fca00078efcff */
[----:B------:R2:W-:Y:S04]  /*0290*/  ATOMS.OR RZ, [UR5], R3 ;  /* 0x00000003ffff798c */ /* 0x0005e8000b000005 */
[----:B------:R2:W-:Y:S01]  /*02a0*/  STS [UR4], R2 ;  /* 0x00000002ff007988 */ /* 0x0005e20008000804 */
[----:B------:R-:W-:Y:S05]  /*02b0*/  BRA `(.L_x_2) ;  /* 0x0000000000107947 */ /* 0x000fea0003800000 */
.L_x_1:
[----:B------:R-:W-:Y:S01]  /*02c0*/  IMAD.MOV.U32 R3, RZ, RZ, -0x1 ;  /* 0xffffffffff037424 */ /* 0x000fe200078e00ff */
[----:B------:R-:W-:-:S04]  /*02d0*/  MOV R2, 0x300 ;  /* 0x0000030000027802 */ /* 0x000fc80000000f00 */
[----:B------:R2:W-:Y:S03]  /*02e0*/  STS [UR4], R3 ;  /* 0x00000003ff007988 */ /* 0x0005e60008000804 */
[----:B-12---:R-:W-:Y:S05]  /*02f0*/  CALL.REL.NOINC `($__internal_1_$__cuda_sm10x_tcgen05_guardrail_trap_phase_invalid_during_alloc) ;  /* 0x00000028007c7944 */ /* 0x006fea0003c00000 */
.L_x_2:
[----:B------:R-:W-:Y:S05]  /*0300*/  WARPSYNC.ALL ;  /* 0x0000000000007948 */ /* 0x000fea0003800000 */
[----:B------:R-:W-:Y:S01]  /*0310*/  NOP ;  /* 0x0000000000007918 */ /* 0x000fe20000000000 */
.L_x_0:
[----:B------:R-:W3:Y:S08]  /*0320*/  S2UR UR4, SR_CgaCtaId ;  /* 0x00000000000479c3 */ /* 0x000ef00000008800 */
[----:B------:R-:W-:Y:S01]  /*0330*/  BAR.SYNC.DEFER_BLOCKING 0x0 ;  /* 0x0000000000007b1d */ /* 0x000fe20000010000 */
[----:B------:R-:W-:-:S05]  /*0340*/  LOP3.LUT R132, R0, 0x7f, RZ, 0xc0, !PT ;  /* 0x0000007f00847812 */ /* 0x000fca00078ec0ff */
[----:B------:R-:W-:Y:S02]  /*0350*/  UMOV UR8, 0x400 ;  /* 0x0000040000087882 */ /* 0x000fe40000000000 */
[----:B------:R-:W4:Y:S08]  /*0360*/  LDC R10, c[0x0][0x3a0] ;  /* 0x0000e800ff0a7b82 */ /* 0x000f300000000800 */
[----:B------:R-:W5:Y:S01]  /*0370*/  S2UR UR9, SR_CTAID.Y ;  /* 0x00000000000979c3 */ /* 0x000f620000002600 */
[----:B---3--:R-:W-:-:S09]  /*0380*/  ULEA UR8, UR4, UR8, 0x18 ;  /* 0x0000000804087291 */ /* 0x008fd2000f8ec0ff */
[----:B--2---:R-:W2:Y:S01]  /*0390*/  LDS R3, [UR8] ;  /* 0x00000008ff037984 */ /* 0x004ea20008000800 */
[----:B------:R-:W-:Y:S06]  /*03a0*/  BAR.SYNC.DEFER_BLOCKING 0x0 ;  /* 0x0000000000007b1d */ /* 0x000fec0000010000 */
[----:B------:R-:W-:Y:S05]  /*03b0*/  @P2 BRA `(.L_x_5) ;  /* 0x0000000000182947 */ /* 0x000fea0003800000 */
[----:B------:R-:W-:Y:S01]  /*03c0*/  ELECT P0, URZ, PT ;  /* 0x0000000000ff782f */ /* 0x000fe20003800000 */
[----:B------:R-:W-:Y:S01]  /*03d0*/  IMAD.MOV.U32 R2, RZ, RZ, 0x1 ;  /* 0x00000001ff027424 */ /* 0x000fe200078e00ff */
[----:B------:R-:W-:Y:S01]  /*03e0*/  UMOV UR5, 0x40 ;  /* 0x0000004000057882 */ /* 0x000fe20000000000 */
[----:B------:R-:W-:Y:S01]  /*03f0*/  UVIRTCOUNT.DEALLOC.SMPOOL 0x80 ;  /* 0x000000800000784c */ /* 0x000fe20000000000 */
[----:B------:R-:W-:-:S09]  /*0400*/  ULEA UR5, UR4, UR5, 0x18 ;  /* 0x0000000504057291 */ /* 0x000fd2000f8ec0ff */
[----:B------:R3:W-:Y:S03]  /*0410*/  @P0 STS.U8 [UR5], R2 ;  /* 0x00000002ff000988 */ /* 0x0007e60008000005 */
.L_x_5:
[----:B------:R-:W3:Y:S01]  /*0420*/  S2UR UR4, SR_CTAID.Z ;  /* 0x00000000000479c3 */ /* 0x000ee20000002700 */
[----:B------:R-:W5:Y:S01]  /*0430*/  LDCU UR5, c[0x0][0x370] ;  /* 0x00006e00ff0577ac */ /* 0x000f620008000800 */
[----:B------:R-:W-:Y:S01]  /*0440*/  ISETP.GE.U32.AND P0, PT, R132, 0x20, PT ;  /* 0x000000208400780c */ /* 0x000fe20003f06070 */
[----:B----4-:R-:W-:Y:S01]  /*0450*/  VIADD R5, R10, 0xffffffff ;  /* 0xffffffff0a057836 */ /* 0x010fe20000000000 */
[C---:B------:R-:W-:Y:S01]  /*0460*/  ISETP.NE.U32.AND P3, PT, R132.reuse, RZ, PT ;  /* 0x000000ff8400720c */ /* 0x040fe20003f65070 */
[----:B------:R-:W3:Y:S01]  /*0470*/  LDCU UR6, c[0x0][0x374] ;  /* 0x00006e80ff0677ac */ /* 0x000ee20008000800 */
[----:B------:R-:W-:Y:S01]  /*0480*/  LEA R4, R132, UR8, 0x2 ;  /* 0x0000000884047c11 */ /* 0x000fe2000f8e10ff */
[----:B------:R-:W-:Y:S01]  /*0490*/  BSSY.RECONVERGENT B0, `(.L_x_6) ;  /* 0x0000015000007945 */ /* 0x000fe20003800200 */
[----:B------:R-:W5:Y:S01]  /*04a0*/  S2UR UR7, SR_CTAID.X ;  /* 0x00000000000779c3 */ /* 0x000f620000002500 */
[----:B------:R-:W4:Y:S01]  /*04b0*/  LDCU.64 UR20, c[0x0][0x3c0] ;  /* 0x00007800ff1477ac */ /* 0x000f220008000a00 */
[----:B--2---:R-:W-:-:S05]  /*04c0*/  R2UR UR23, R3 ;  /* 0x00000000031772ca */ /* 0x004fca00000e0000 */
[----:B------:R2:W-:Y:S01]  /*04d0*/  @!P0 STS [R4], RZ ;  /* 0x000000ff04008388 */ /* 0x0005e20000000800 */
[----:B------:R-:W1:Y:S01]  /*04e0*/  LDC R6, c[0x0][0x398] ;  /* 0x0000e600ff067b82 */ /* 0x000e620000000800 */
[----:B------:R-:W-:Y:S02]  /*04f0*/  NOP ;  /* 0x0000000000007918 */ /* 0x000fe40000000000 */
[----:B------:R2:W-:Y:S01]  /*0500*/  @!P3 STS [UR8+0x20], R5 ;  /* 0x00002005ff00b988 */ /* 0x0005e20008000808 */
[----:B---3-5:R-:W-:-:S04]  /*0510*/  UIMAD UR4, UR4, UR6, UR9 ;  /* 0x00000006040472a4 */ /* 0x028fc8000f8e0209 */
[----:B------:R-:W-:-:S04]  /*0520*/  UIMAD UR4, UR4, UR5, UR7 ;  /* 0x00000005040472a4 */ /* 0x000fc8000f8e0207 */
[----:B------:R-:W-:-:S04]  /*0530*/  UIMAD UR4, UR4, 0x180, URZ ;  /* 0x00000180040478a4 */ /* 0x000fc8000f8e02ff */
[----:B----4-:R-:W-:Y:S01]  /*0540*/  UIADD3 UR24, UP0, UPT, UR4, UR20, URZ ;  /* 0x0000001404187290 */ /* 0x010fe2000ff1e0ff */
[----:B-1----:R-:W-:-:S03]  /*0550*/  VIADD R6, R6, 0xffffffff ;  /* 0xffffffff06067836 */ /* 0x002fc60000000000 */
[----:B------:R-:W-:Y:S01]  /*0560*/  ULEA.HI.X.SX32 UR25, UR4, UR21, 0x1, UP0 ;  /* 0x0000001504197291 */ /* 0x000fe200080f0eff */
[----:B--2---:R-:W-:Y:S11]  /*0570*/  @P3 BRA `(.L_x_7) ;  /* 0x0000000000183947 */ /* 0x004ff60003800000 */
[----:B------:R-:W1:Y:S01]  /*0580*/  LDS R2, [UR8+0x8] ;  /* 0x00000808ff027984 */ /* 0x000e620008000800 */
[----:B------:R-:W2:Y:S01]  /*0590*/  LDC.64 R8, c[0x0][0x380] ;  /* 0x0000e000ff087b82 */ /* 0x000ea20000000a00 */
[----:B------:R-:W-:Y:S02]  /*05a0*/  IMAD.MOV.U32 R3, RZ, RZ, 0x70 ;  /* 0x00000070ff037424 */ /* 0x000fe400078e00ff */
[----:B--2---:R2:W-:Y:S03]  /*05b0*/  STS.64 [UR8], R8 ;  /* 0x00000008ff007988 */ /* 0x0045e60008000a08 */
[----:B-1----:R-:W-:-:S05]  /*05c0*/  LOP3.LUT R2, R2, 0x10, R3, 0xd8, !PT ;  /* 0x0000001002027812 */ /* 0x002fca00078ed803 */
[----:B------:R2:W-:Y:S02]  /*05d0*/  STS [UR8+0x8], R2 ;  /* 0x00000802ff007988 */ /* 0x0005e40008000808 */
.L_x_7:
[----:B------:R-:W-:Y:S05]  /*05e0*/  BSYNC.RECONVERGENT B0 ;  /* 0x0000000000007941 */ /* 0x000fea0003800200 */
.L_x_6:
[----:B------:R-:W-:Y:S04]  /*05f0*/  BSSY.RECONVERGENT B0, `(.L_x_8) ;  /* 0x000000a000007945 */ /* 0x000fe80003800200 */
[----:B------:R-:W-:Y:S05]  /*0600*/  @P3 BRA `(.L_x_9) ;  /* 0x0000000000203947 */ /* 0x000fea0003800000 */
[----:B--2---:R-:W1:Y:S01]  /*0610*/  LDS R2, [UR8+0x34] ;  /* 0x00003408ff027984 */ /* 0x004e620008000800 */
[----:B------:R-:W-:Y:S02]  /*0620*/  IMAD.MOV.U32 R3, RZ, RZ, 0x1f000000 ;  /* 0x1f000000ff037424 */ /* 0x000fe400078e00ff */
[----:B------:R-:W-:Y:S01]  /*0630*/  @!P3 IMAD.MOV.U32 R7, RZ, RZ, 0x7f ;  /* 0x0000007fff07b424 */ /* 0x000fe200078e00ff */
[----:B------:R-:W2:Y:S02]  /*0640*/  @!P3 LDS R8, [UR8+0x38] ;  /* 0x00003808ff08b984 */ /* 0x000ea40008000800 */
[----:B-1----:R-:W-:Y:S02]  /*0650*/  LOP3.LUT R2, R2, 0xff000000, R3, 0xb8, !PT ;  /* 0xff00000002027812 */ /* 0x002fe400078eb803 */
[----:B--2---:R-:W-:-:S03]  /*0660*/  @!P3 LOP3.LUT R3, R8, 0xff, R7, 0xb8, !PT ;  /* 0x000000ff0803b812 */ /* 0x004fc600078eb807 */
[----:B------:R1:W-:Y:S04]  /*0670*/  STS [UR8+0x34], R2 ;  /* 0x00003402ff007988 */ /* 0x0003e80008000808 */
[----:B------:R1:W-:Y:S02]  /*0680*/  @!P3 STS [UR8+0x38], R3 ;  /* 0x00003803ff00b988 */ /* 0x0003e40008000808 */
.L_x_9:
[----:B------:R-:W-:Y:S05]  /*0690*/  BSYNC.RECONVERGENT B0 ;  /* 0x0000000000007941 */ /* 0x000fea0003800200 */
.L_x_8:
[----:B------:R-:W-:Y:S04]  /*06a0*/  BSSY.RECONVERGENT B0, `(.L_x_10) ;  /* 0x000000a000007945 */ /* 0x000fe80003800200 */
[----:B------:R-:W-:Y:S05]  /*06b0*/  @P3 BRA `(.L_x_11) ;  /* 0x0000000000203947 */ /* 0x000fea0003800000 */
[----:B-12---:R-:W1:Y:S01]  /*06c0*/  LDS R2, [UR8+0x1c] ;  /* 0x00001c08ff027984 */ /* 0x006e620008000800 */
[----:B------:R-:W2:Y:S03]  /*06d0*/  LDC.64 R8, c[0x0][0x3a8] ;  /* 0x0000ea00ff087b82 */ /* 0x000ea60000000a00 */
[----:B------:R3:W-:Y:S01]  /*06e0*/  STS [UR8+0x24], R6 ;  /* 0x00002406ff007988 */ /* 0x0007e20008000808 */
[--C-:B--2---:R-:W-:Y:S02]  /*06f0*/  SHF.R.U32.HI R7, RZ, 0x4, R9.reuse ;  /* 0x00000004ff077819 */ /* 0x104fe40000011609 */
[----:B------:R-:W-:-:S05]  /*0700*/  SHF.R.U64 R3, R8, 0x4, R9 ;  /* 0x0000000408037819 */ /* 0x000fca0000001209 */
[----:B------:R3:W-:Y:S01]  /*0710*/  STS [UR8+0xc], R3 ;  /* 0x00000c03ff007988 */ /* 0x0007e20008000808 */
[----:B-1----:R-:W-:-:S05]  /*0720*/  LOP3.LUT R2, R2, 0xf, R7, 0xb8, !PT ;  /* 0x0000000f02027812 */ /* 0x002fca00078eb807 */
[----:B------:R3:W-:Y:S02]  /*0730*/  STS [UR8+0x1c], R2 ;  /* 0x00001c02ff007988 */ /* 0x0007e40008000808 */
.L_x_11:
[----:B------:R-:W-:Y:S05]  /*0740*/  BSYNC.RECONVERGENT B0 ;  /* 0x0000000000007941 */ /* 0x000fea0003800200 */
.L_x_10:
[----:B------:R-:W-:Y:S04]  /*0750*/  BSSY.RECONVERGENT B1, `(.L_x_12) ;  /* 0x000001d000017945 */ /* 0x000fe80003800200 */
[----:B------:R-:W-:Y:S04]  /*0760*/  BSSY.RELIABLE B0, `(.L_x_13) ;  /* 0x0000018000007945 */ /* 0x000fe80003800100 */
[----:B------:R-:W-:Y:S05]  /*0770*/  @P3 BRA `(.L_x_14) ;  /* 0x00000000001c3947 */ /* 0x000fea0003800000 */
[----:B-123--:R-:W1:Y:S02]  /*0780*/  LDS R2, [UR8+0x34] ;  /* 0x00003408ff027984 */ /* 0x00ee640008000800 */
[----:B-1----:R-:W-:-:S05]  /*0790*/  LOP3.LUT R2, R2, 0x7, RZ, 0xb8, !PT ;  /* 0x0000000702027812 */ /* 0x002fca00078eb8ff */
[----:B------:R1:W-:Y:S01]  /*07a0*/  STS [UR8+0x34], R2 ;  /* 0x00003402ff007988 */ /* 0x0003e20008000808 */
[----:B------:R-:W-:Y:S05]  /*07b0*/  @P3 BRA `(.L_x_15) ;  /* 0x00000000001c3947 */ /* 0x000fea0003800000 */
[----:B-1----:R-:W1:Y:S02]  /*07c0*/  LDS R2, [UR8+0x34] ;  /* 0x00003408ff027984 */ /* 0x002e640008000800 */
[----:B-1----:R-:W-:-:S05]  /*07d0*/  LOP3.LUT R2, R2, 0x38, RZ, 0xb8, !PT ;  /* 0x0000003802027812 */ /* 0x002fca00078eb8ff */
[----:B------:R4:W-:Y:S02]  /*07e0*/  STS [UR8+0x34], R2 ;  /* 0x00003402ff007988 */ /* 0x0009e40008000808 */
.L_x_14:
[----:B------:R-:W-:Y:S05]  /*07f0*/  @P3 BRA `(.L_x_16) ;  /* 0x00000000001c3947 */ /* 0x000fea0003800000 */
[----:B-1234-:R-:W1:Y:S02]  /*0800*/  LDS R2, [UR8+0x8] ;  /* 0x00000808ff027984 */ /* 0x01ee640008000800 */
[----:B-1----:R-:W-:-:S05]  /*0810*/  LOP3.LUT R2, R2, 0x780, RZ, 0xb8, !PT ;  /* 0x0000078002027812 */ /* 0x002fca00078eb8ff */
[----:B------:R2:W-:Y:S02]  /*0820*/  STS [UR8+0x8], R2 ;  /* 0x00000802ff007988 */ /* 0x0005e40008000808 */
.L_x_15:
[----:B------:R-:W-:Y:S05]  /*0830*/  @P3 BRA `(.L_x_17) ;  /* 0x0000000000283947 */ /* 0x000fea0003800000 */
[----:B-12---:R-:W1:Y:S02]  /*0840*/  LDS R2, [UR8+0x8] ;  /* 0x00000808ff027984 */ /* 0x006e640008000800 */
[----:B-1----:R-:W-:-:S05]  /*0850*/  LOP3.LUT R2, R2, 0x1800, RZ, 0xb8, !PT ;  /* 0x0000180002027812 */ /* 0x002fca00078eb8ff */
[----:B------:R5:W-:Y:S02]  /*0860*/  STS [UR8+0x8], R2 ;  /* 0x00000802ff007988 */ /* 0x000be40008000808 */
.L_x_16:
[----:B------:R-:W-:Y:S05]  /*0870*/  @P3 BREAK.RELIABLE B0 ;  /* 0x0000000000003942 */ /* 0x000fea0003800100 */
[----:B------:R-:W-:Y:S05]  /*0880*/  @P3 BRA `(.L_x_18) ;  /* 0x0000000000243947 */ /* 0x000fea0003800000 */
[----:B-1-3--:R-:W1:Y:S01]  /*0890*/  LDS R3, [UR8+0x8] ;  /* 0x00000808ff037984 */ /* 0x00ae620008000800 */
[----:B--2-45:R-:W-:-:S05]  /*08a0*/  IMAD.MOV.U32 R2, RZ, RZ, 0x6000 ;  /* 0x00006000ff027424 */ /* 0x034fca00078e00ff */
[----:B-1----:R-:W-:-:S04]  /*08b0*/  LOP3.LUT R2, R3, 0x2000, R2, 0xd8, !PT ;  /* 0x0000200003027812 */ /* 0x002fc800078ed802 */
[----:B------:R-:W-:-:S05]  /*08c0*/  LOP3.LUT R2, R2, 0x400000, RZ, 0xb8, !PT ;  /* 0x0040000002027812 */ /* 0x000fca00078eb8ff */
[----:B------:R3:W-:Y:S02]  /*08d0*/  STS [UR8+0x8], R2 ;  /* 0x00000802ff007988 */ /* 0x0007e40008000808 */
.L_x_17:
[----:B------:R-:W-:Y:S05]  /*08e0*/  BSYNC.RELIABLE B0 ;  /* 0x0000000000007941 */ /* 0x000fea0003800100 */
.L_x_13:
[----:B-123--:R-:W1:Y:S02]  /*08f0*/  @!P3 LDS R2, [UR8+0x8] ;  /* 0x00000808ff02b984 */ /* 0x00ee640008000800 */
[----:B-1----:R-:W-:-:S05]  /*0900*/  @!P3 LOP3.LUT R2, R2, 0x8000, RZ, 0xb8, !PT ;  /* 0x000080000202b812 */ /* 0x002fca00078eb8ff */
[----:B------:R1:W-:Y:S02]  /*0910*/  @!P3 STS [UR8+0x8], R2 ;  /* 0x00000802ff00b988 */ /* 0x0003e40008000808 */
.L_x_18:
[----:B------:R-:W-:Y:S05]  /*0920*/  BSYNC.RECONVERGENT B1 ;  /* 0x0000000000017941 */ /* 0x000fea0003800200 */
.L_x_12:
[----:B------:R-:W-:Y:S05]  /*0930*/  WARPSYNC.ALL ;  /* 0x0000000000007948 */ /* 0x000fea0003800000 */
[----:B------:R-:W-:Y:S01]  /*0940*/  NOP ;  /* 0x0000000000007918 */ /* 0x000fe20000000000 */
[----:B------:R-:W-:Y:S05]  /*0950*/  @P0 BRA `(.L_x_19) ;  /* 0x0000000000300947 */ /* 0x000fea0003800000 */
[----:B-12345:R-:W1:Y:S01]  /*0960*/  S2R R2, SR_LANEID ;  /* 0x0000000000027919 */ /* 0x03ee620000000000 */
[----:B------:R-:W-:Y:S05]  /*0970*/  WARPSYNC.ALL ;  /* 0x0000000000007948 */ /* 0x000fea0003800000 */
[----:B------:R-:W-:Y:S01]  /*0980*/  NOP ;  /* 0x0000000000007918 */ /* 0x000fe20000000000 */
[----:B-1----:R-:W-:-:S05]  /*0990*/  IMAD.SHL.U32 R7, R2, 0x4, RZ ;  /* 0x0000000402077824 */ /* 0x002fca00078e00ff */
[----:B------:R-:W1:Y:S01]  /*09a0*/  LDS R9, [R7+UR8] ;  /* 0x0000000807097984 */ /* 0x000e620008000800 */
[----:B------:R-:W-:-:S05]  /*09b0*/  IADD3 R2, P1, PT, R7, UR24, RZ ;  /* 0x0000001807027c10 */ /* 0x000fca000ff3e0ff */
[----:B------:R-:W-:-:S05]  /*09c0*/  IMAD.X R3, RZ, RZ, UR25, P1 ;  /* 0x00000019ff037e24 */ /* 0x000fca00088e06ff */
[----:B-1----:R1:W2:Y:S01]  /*09d0*/  ATOMG.E.EXCH.STRONG.GPU PT, RZ, [R2], R9 ;  /* 0x0000000902ff73a8 */ /* 0x0022a200041ee100 */
[----:B------:R-:W-:-:S04]  /*09e0*/  DEPBAR {5,4,3,2,1,0} ;  /* 0x0000003f0000791a */ /* 0x000fc80000000000 */
[----:B------:R-:W3:Y:S02]  /*09f0*/  CCTL.E.C.LDCU.IV.DEEP [UR24] ;  /* 0x0000000018007540 */ /* 0x000ee40009c08000 */
[----:B---3--:R1:W-:Y:S01]  /*0a00*/  UTMACCTL.IV [UR24] ;  /* 0x00000000180079b9 */ /* 0x0083e20008000000 */
[----:B------:R-:W-:Y:S01]  /*0a10*/  NOP ;  /* 0x0000000000007918 */ /* 0x000fe20000000000 */
.L_x_19:
[----:B------:R-:W-:Y:S05]  /*0a20*/  @P0 BRA `(.L_x_20) ;  /* 0x00000000000c0947 */ /* 0x000fea0003800000 */
[----:B------:R0:W-:Y:S01]  /*0a30*/  UTMACMDFLUSH ;  /* 0x00000000000079b7 */ /* 0x0001e20000000000 */
[----:B------:R-:W-:Y:S05]  /*0a40*/  @P0 BRA `(.L_x_20) ;  /* 0x0000000000040947 */ /* 0x000fea0003800000 */
[----:B------:R-:W-:-:S04]  /*0a50*/  DEPBAR.LE SB0, 0x0 ;  /* 0x000080000000791a */ /* 0x000fc80000000000 */
.L_x_20:
[----:B------:R-:W-:Y:S05]  /*0a60*/  WARPSYNC.ALL ;  /* 0x0000000000007948 */ /* 0x000fea0003800000 */
[----:B------:R-:W-:Y:S01]  /*0a70*/  NOP ;  /* 0x0000000000007918 */ /* 0x000fe20000000000 */
[----:B--2---:R-:W-:Y:S06]  /*0a80*/  BAR.SYNC.DEFER_BLOCKING 0x0 ;  /* 0x0000000000007b1d */ /* 0x004fec0000010000 */
[----:B------:R-:W-:Y:S02]  /*0a90*/  BSSY.RECONVERGENT B1, `(.L_x_21) ;  /* 0x000000b000017945 */ /* 0x000fe40003800200 */
[----:B------:R-:W-:Y:S06]  /*0aa0*/  BAR.SYNC.DEFER_BLOCKING 0x0 ;  /* 0x0000000000007b1d */ /* 0x000fec0000010000 */
[----:B------:R2:W-:Y:S01]  /*0ab0*/  @!P0 STS [R4], RZ ;  /* 0x000000ff04008388 */ /* 0x0005e20000000800 */
[----:B------:R-:W-:Y:S01]  /*0ac0*/  NOP ;  /* 0x0000000000007918 */ /* 0x000fe20000000000 */
[----:B------:R-:W-:Y:S05]  /*0ad0*/  @P3 BRA `(.L_x_22) ;  /* 0x0000000000183947 */ /* 0x000fea0003800000 */
[----:B-1-345:R-:W1:Y:S01]  /*0ae0*/  LDS R2, [UR8+0x8] ;  /* 0x00000808ff027984 */ /* 0x03ae620008000800 */
[----:B------:R-:W3:Y:S01]  /*0af0*/  LDC.64 R8, c[0x0][0x388] ;  /* 0x0000e200ff087b82 */ /* 0x000ee20000000a00 */
[----:B------:R-:W-:Y:S02]  /*0b00*/  IMAD.MOV.U32 R3, RZ, RZ, 0x70 ;  /* 0x00000070ff037424 */ /* 0x000fe400078e00ff */
[----:B---3--:R3:W-:Y:S03]  /*0b10*/  STS.64 [UR8], R8 ;  /* 0x00000008ff007988 */ /* 0x0087e60008000a08 */
[----:B-1----:R-:W-:-:S05]  /*0b20*/  LOP3.LUT R2, R2, 0x10, R3, 0xd8, !PT ;  /* 0x0000001002027812 */ /* 0x002fca00078ed803 */
[----:B------:R3:W-:Y:S02]  /*0b30*/  STS [UR8+0x8], R2 ;  /* 0x00000802ff007988 */ /* 0x0007e40008000808 */
.L_x_22:
[----:B-1----:R-:W-:Y:S05]  /*0b40*/  BSYNC.RECONVERGENT B1 ;  /* 0x0000000000017941 */ /* 0x002fea0003800200 */
.L_x_21:
[----:B------:R-:W-:Y:S04]  /*0b50*/  BSSY.RECONVERGENT B2, `(.L_x_23) ;  /* 0x000000f000027945 */ /* 0x000fe80003800200 */
[----:B------:R-:W-:Y:S04]  /*0b60*/  BSSY.RELIABLE B1, `(.L_x_24) ;  /* 0x000000c000017945 */ /* 0x000fe80003800100 */
[----:B------:R-:W-:Y:S05]  /*0b70*/  @P3 BRA `(.L_x_25) ;  /* 0x0000000000283947 */ /* 0x000fea0003800000 */
[----:B---345:R-:W1:Y:S01]  /*0b80*/  LDS R2, [UR8+0x34] ;  /* 0x00003408ff027984 */ /* 0x038e620008000800 */
[----:B------:R-:W-:Y:S01]  /*0b90*/  IMAD.MOV.U32 R3, RZ, RZ, 0x1f000000 ;  /* 0x1f000000ff037424 */ /* 0x000fe200078e00ff */
[----:B------:R-:W-:Y:S05]  /*0ba0*/  @P3 BREAK.RELIABLE B1 ;  /* 0x0000000000013942 */ /* 0x000fea0003800100 */
[----:B-1----:R-:W-:-:S05]  /*0bb0*/  LOP3.LUT R2, R2, 0xff000000, R3, 0xb8, !PT ;  /* 0xff00000002027812 */ /* 0x002fca00078eb803 */
[----:B------:R1:W-:Y:S01]  /*0bc0*/  STS [UR8+0x34], R2 ;  /* 0x00003402ff007988 */ /* 0x0003e20008000808 */
[----:B------:R-:W-:Y:S05]  /*0bd0*/  @P3 BRA `(.L_x_26) ;  /* 0x0000000000183947 */ /* 0x000fea0003800000 */
[----:B-1----:R-:W1:Y:S01]  /*0be0*/  LDS R2, [UR8+0x38] ;  /* 0x00003808ff027984 */ /* 0x002e620008000800 */
[----:B------:R-:W-:-:S05]  /*0bf0*/  IMAD.MOV.U32 R3, RZ, RZ, 0x7f ;  /* 0x0000007fff037424 */ /* 0x000fca00078e00ff */
[----:B-1----:R-:W-:-:S05]  /*0c00*/  LOP3.LUT R2, R2, 0xff, R3, 0xb8, !PT ;  /* 0x000000ff02027812 */ /* 0x002fca00078eb803 */
[----:B------:R1:W-:Y:S02]  /*0c10*/  STS [UR8+0x38], R2 ;  /* 0x00003802ff007988 */ /* 0x0003e40008000808 */
.L_x_25:
[----:B------:R-:W-:Y:S05]  /*0c20*/  BSYNC.RELIABLE B1 ;  /* 0x0000000000017941 */ /* 0x000fea0003800100 */
.L_x_24:
[----:B------:R1:W-:Y:S02]  /*0c30*/  @!P3 STS [UR8+0x20], R5 ;  /* 0x00002005ff00b988 */ /* 0x0003e40008000808 */
.L_x_26:
[----:B------:R-:W-:Y:S05]  /*0c40*/  BSYNC.RECONVERGENT B2 ;  /* 0x0000000000027941 */ /* 0x000fea0003800200 */
.L_x_23:
[----:B------:R-:W-:Y:S05]  /*0c50*/  WARPSYNC.ALL ;  /* 0x0000000000007948 */ /* 0x000fea0003800000 */
[----:B------:R-:W-:Y:S01]  /*0c60*/  NOP ;  /* 0x0000000000007918 */ /* 0x000fe20000000000 */
[----:B-1----:R-:W1:Y:S01]  /*0c70*/  LDC R5, c[0x0][0x39c] ;  /* 0x0000e700ff057b82 */ /* 0x002e620000000800 */
[----:B------:R-:W-:Y:S01]  /*0c80*/  BSSY.RECONVERGENT B2, `(.L_x_27) ;  /* 0x000000b000027945 */ /* 0x000fe20003800200 */
[----:B-1----:R-:W-:-:S03]  /*0c90*/  VIADD R5, R5, 0xffffffff ;  /* 0xffffffff05057836 */ /* 0x002fc60000000000 */
[----:B------:R-:W-:Y:S05]  /*0ca0*/  @P3 BRA `(.L_x_28) ;  /* 0x0000000000203947 */ /* 0x000fea0003800000 */
[----:B---345:R-:W1:Y:S01]  /*0cb0*/  LDS R2, [UR8+0x1c] ;  /* 0x00001c08ff027984 */ /* 0x038e620008000800 */
[----:B------:R-:W3:Y:S03]  /*0cc0*/  LDC.64 R8, c[0x0][0x3b0] ;  /* 0x0000ec00ff087b82 */ /* 0x000ee60000000a00 */
[----:B------:R4:W-:Y:S01]  /*0cd0*/  STS [UR8+0x24], R5 ;  /* 0x00002405ff007988 */ /* 0x0009e20008000808 */
[--C-:B---3--:R-:W-:Y:S02]  /*0ce0*/  SHF.R.U32.HI R7, RZ, 0x4, R9.reuse ;  /* 0x00000004ff077819 */ /* 0x108fe40000011609 */
[----:B------:R-:W-:-:S05]  /*0cf0*/  SHF.R.U64 R3, R8, 0x4, R9 ;  /* 0x0000000408037819 */ /* 0x000fca0000001209 */
[----:B------:R4:W-:Y:S01]  /*0d00*/  STS [UR8+0xc], R3 ;  /* 0x00000c03ff007988 */ /* 0x0009e20008000808 */
[----:B-1----:R-:W-:-:S05]  /*0d10*/  LOP3.LUT R2, R2, 0xf, R7, 0xb8, !PT ;  /* 0x0000000f02027812 */ /* 0x002fca00078eb807 */
[----:B------:R4:W-:Y:S02]  /*0d20*/  STS [UR8+0x1c], R2 ;  /* 0x00001c02ff007988 */ /* 0x0009e40008000808 */
.L_x_28:
[----:B------:R-:W-:Y:S05]  /*0d30*/  BSYNC.RECONVERGENT B2 ;  /* 0x0000000000027941 */ /* 0x000fea0003800200 */
.L_x_27:
[----:B------:R-:W-:Y:S04]  /*0d40*/  BSSY.RECONVERGENT B3, `(.L_x_29) ;  /* 0x000001d000037945 */ /* 0x000fe80003800200 */
[----:B------:R-:W-:Y:S04]  /*0d50*/  BSSY.RELIABLE B2, `(.L_x_30) ;  /* 0x0000018000027945 */ /* 0x000fe80003800100 */
[----:B------:R-:W-:Y:S05]  /*0d60*/  @P3 BRA `(.L_x_31) ;  /* 0x00000000001c3947 */ /* 0x000fea0003800000 */
[----:B---345:R-:W1:Y:S02]  /*0d70*/  LDS R2, [UR8+0x34] ;  /* 0x00003408ff027984 */ /* 0x038e640008000800 */
[----:B-1----:R-:W-:-:S05]  /*0d80*/  LOP3.LUT R2, R2, 0x7, RZ, 0xb8, !PT ;  /* 0x0000000702027812 */ /* 0x002fca00078eb8ff */
[----:B------:R1:W-:Y:S01]  /*0d90*/  STS [UR8+0x34], R2 ;  /* 0x00003402ff007988 */ /* 0x0003e20008000808 */
[----:B------:R-:W-:Y:S05]  /*0da0*/  @P3 BRA `(.L_x_32) ;  /* 0x00000000001c3947 */ /* 0x000fea0003800000 */
[----:B-1----:R-:W1:Y:S02]  /*0db0*/  LDS R2, [UR8+0x34] ;  /* 0x00003408ff027984 */ /* 0x002e640008000800 */
[----:B-1----:R-:W-:-:S05]  /*0dc0*/  LOP3.LUT R2, R2, 0x38, RZ, 0xb8, !PT ;  /* 0x0000003802027812 */ /* 0x002fca00078eb8ff */
[----:B------:R1:W-:Y:S02]  /*0dd0*/  STS [UR8+0x34], R2 ;  /* 0x00003402ff007988 */ /* 0x0003e40008000808 */
.L_x_31:
[----:B------:R-:W-:Y:S05]  /*0de0*/  @P3 BRA `(.L_x_33) ;  /* 0x00000000001c3947 */ /* 0x000fea0003800000 */
[----:B-1-345:R-:W1:Y:S02]  /*0df0*/  LDS R2, [UR8+0x8] ;  /* 0x00000808ff027984 */ /* 0x03ae640008000800 */
[----:B-1----:R-:W-:-:S05]  /*0e00*/  LOP3.LUT R2, R2, 0x780, RZ, 0xb8, !PT ;  /* 0x0000078002027812 */ /* 0x002fca00078eb8ff */
[----:B------:R3:W-:Y:S02]  /*0e10*/  STS [UR8+0x8], R2 ;  /* 0x00000802ff007988 */ /* 0x0007e40008000808 */
.L_x_32:
[----:B------:R-:W-:Y:S05]  /*0e20*/  @P3 BRA `(.L_x_34) ;  /* 0x0000000000283947 */ /* 0x000fea0003800000 */
[----:B-1-3--:R-:W1:Y:S02]  /*0e30*/  LDS R2, [UR8+0x8] ;  /* 0x00000808ff027984 */ /* 0x00ae640008000800 */
[----:B-1----:R-:W-:-:S05]  /*0e40*/  LOP3.LUT R2, R2, 0x1800, RZ, 0xb8, !PT ;  /* 0x0000180002027812 */ /* 0x002fca00078eb8ff */
[----:B------:R1:W-:Y:S02]  /*0e50*/  STS [UR8+0x8], R2 ;  /* 0x00000802ff007988 */ /* 0x0003e40008000808 */
.L_x_33:
[----:B------:R-:W-:Y:S05]  /*0e60*/  @P3 BREAK.RELIABLE B2 ;  /* 0x0000000000023942 */ /* 0x000fea0003800100 */
[----:B------:R-:W-:Y:S05]  /*0e70*/  @P3 BRA `(.L_x_35) ;  /* 0x0000000000243947 */ /* 0x000fea0003800000 */
[----:B-1-345:R-:W1:Y:S01]  /*0e80*/  LDS R2, [UR8+0x8] ;  /* 0x00000808ff027984 */ /* 0x03ae620008000800 */
[----:B------:R-:W-:-:S05]  /*0e90*/  IMAD.MOV.U32 R3, RZ, RZ, 0x6000 ;  /* 0x00006000ff037424 */ /* 0x000fca00078e00ff */
[----:B-1----:R-:W-:-:S04]  /*0ea0*/  LOP3.LUT R2, R2, 0x2000, R3, 0xd8, !PT ;  /* 0x0000200002027812 */ /* 0x002fc800078ed803 */
[----:B------:R-:W-:-:S05]  /*0eb0*/  LOP3.LUT R2, R2, 0x400000, RZ, 0xb8, !PT ;  /* 0x0040000002027812 */ /* 0x000fca00078eb8ff */
[----:B------:R4:W-:Y:S02]  /*0ec0*/  STS [UR8+0x8], R2 ;  /* 0x00000802ff007988 */ /* 0x0009e40008000808 */
.L_x_34:
[----:B------:R-:W-:Y:S05]  /*0ed0*/  BSYNC.RELIABLE B2 ;  /* 0x0000000000027941 */ /* 0x000fea0003800100 */
.L_x_30:
[----:B-1-34-:R-:W1:Y:S02]  /*0ee0*/  @!P3 LDS R2, [UR8+0x8] ;  /* 0x00000808ff02b984 */ /* 0x01ae640008000800 */
[----:B-1----:R-:W-:-:S05]  /*0ef0*/  @!P3 LOP3.LUT R2, R2, 0x8000, RZ, 0xb8, !PT ;  /* 0x000080000202b812 */ /* 0x002fca00078eb8ff */
[----:B------:R1:W-:Y:S02]  /*0f00*/  @!P3 STS [UR8+0x8], R2 ;  /* 0x00000802ff00b988 */ /* 0x0003e40008000808 */
.L_x_35:
[----:B------:R-:W-:Y:S05]  /*0f10*/  BSYNC.RECONVERGENT B3 ;  /* 0x0000000000037941 */ /* 0x000fea0003800200 */
.L_x_29:
[----:B------:R-:W-:Y:S05]  /*0f20*/  WARPSYNC.ALL ;  /* 0x0000000000007948 */ /* 0x000fea0003800000 */
[----:B------:R-:W-:Y:S01]  /*0f30*/  NOP ;  /* 0x0000000000007918 */ /* 0x000fe20000000000 */
[----:B------:R-:W-:-:S04]  /*0f40*/  UIADD3 UR5, UPT, UPT, UR4, 0x80, URZ ;  /* 0x0000008004057890 */ /* 0x000fc8000fffe0ff */
[----:B------:R-:W-:-:S04]  /*0f50*/  UIADD3 UR26, UP0, UPT, UR5, UR20, URZ ;  /* 0x00000014051a7290 */ /* 0x000fc8000ff1e0ff */
[----:B------:R-:W-:Y:S01]  /*0f60*/  ULEA.HI.X.SX32 UR27, UR5, UR21, 0x1, UP0 ;  /* 0x00000015051b7291 */ /* 0x000fe200080f0eff */
[----:B------:R-:W-:Y:S11]  /*0f70*/  @P0 BRA `(.L_x_36) ;  /* 0x0000000000300947 */ /* 0x000ff60003800000 */
[----:B-1-345:R-:W1:Y:S01]  /*0f80*/  S2R R2, SR_LANEID ;  /* 0x0000000000027919 */ /* 0x03ae620000000000 */
[----:B------:R-:W-:Y:S05]  /*0f90*/  WARPSYNC.ALL ;  /* 0x0000000000007948 */ /* 0x000fea0003800000 */
[----:B------:R-:W-:Y:S01]  /*0fa0*/  NOP ;  /* 0x0000000000007918 */ /* 0x000fe20000000000 */
[----:B-1----:R-:W-:-:S05]  /*0fb0*/  IMAD.SHL.U32 R8, R2, 0x4, RZ ;  /* 0x0000000402087824 */ /* 0x002fca00078e00ff */
[----:B------:R-:W1:Y:S01]  /*0fc0*/  LDS R7, [R8+UR8] ;  /* 0x0000000808077984 */ /* 0x000e620008000800 */
[----:B------:R-:W-:-:S05]  /*0fd0*/  IADD3 R2, P1, PT, R8, UR26, RZ ;  /* 0x0000001a08027c10 */ /* 0x000fca000ff3e0ff */
[----:B------:R-:W-:-:S05]  /*0fe0*/  IMAD.X R3, RZ, RZ, UR27, P1 ;  /* 0x0000001bff037e24 */ /* 0x000fca00088e06ff */
[----:B-1----:R1:W3:Y:S01]  /*0ff0*/  ATOMG.E.EXCH.STRONG.GPU PT, RZ, [R2], R7 ;  /* 0x0000000702ff73a8 */ /* 0x0022e200041ee100 */
[----:B------:R-:W-:-:S04]  /*1000*/  DEPBAR {5,4,3,2,1,0} ;  /* 0x0000003f0000791a */ /* 0x000fc80000000000 */
[----:B------:R-:W4:Y:S02]  /*1010*/  CCTL.E.C.LDCU.IV.DEEP [UR26] ;  /* 0x000000001a007540 */ /* 0x000f240009c08000 */
[----:B----4-:R1:W-:Y:S01]  /*1020*/  UTMACCTL.IV [UR26] ;  /* 0x000000001a0079b9 */ /* 0x0103e20008000000 */
[----:B------:R-:W-:Y:S01]  /*1030*/  NOP ;  /* 0x0000000000007918 */ /* 0x000fe20000000000 */
.L_x_36:
[----:B------:R-:W-:Y:S05]  /*1040*/  @P0 BRA `(.L_x_37) ;  /* 0x00000000000c0947 */ /* 0x000fea0003800000 */
[----:B------:R0:W-:Y:S01]  /*1050*/  UTMACMDFLUSH ;  /* 0x00000000000079b7 */ /* 0x0001e20000000000 */
[----:B------:R-:W-:Y:S05]  /*1060*/  @P0 BRA `(.L_x_37) ;  /* 0x0000000000040947 */ /* 0x000fea0003800000 */
[----:B------:R-:W-:-:S04]  /*1070*/  DEPBAR.LE SB0, 0x0 ;  /* 0x000080000000791a */ /* 0x000fc80000000000 */
.L_x_37:
[----:B------:R-:W-:Y:S05]  /*1080*/  WARPSYNC.ALL ;  /* 0x0000000000007948 */ /* 0x000fea0003800000 */
[----:B------:R-:W-:Y:S01]  /*1090*/  NOP ;  /* 0x0000000000007918 */ /* 0x000fe20000000000 */
[----:B---3--:R-:W-:Y:S06]  /*10a0*/  BAR.SYNC.DEFER_BLOCKING 0x0 ;  /* 0x0000000000007b1d */ /* 0x008fec0000010000 */
[----:B------:R-:W-:Y:S02]  /*10b0*/  BSSY.RECONVERGENT B3, `(.L_x_38) ;  /* 0x000000b000037945 */ /* 0x000fe40003800200 */
[----:B------:R-:W-:Y:S06]  /*10c0*/  BAR.SYNC.DEFER_BLOCKING 0x0 ;  /* 0x0000000000007b1d */ /* 0x000fec0000010000 */
[----:B------:R3:W-:Y:S01]  /*10d0*/  @!P0 STS [R4], RZ ;  /* 0x000000ff04008388 */ /* 0x0007e20000000800 */
[----:B------:R-:W-:Y:S01]  /*10e0*/  NOP ;  /* 0x0000000000007918 */ /* 0x000fe20000000000 */
[----:B------:R-:W-:Y:S05]  /*10f0*/  @P3 BRA `(.L_x_39) ;  /* 0x0000000000183947 */ /* 0x000fea0003800000 */
[----:B-1--45:R-:W1:Y:S01]  /*1100*/  LDS R2, [UR8+0x8] ;  /* 0x00000808ff027984 */ /* 0x032e620008000800 */
[----:B------:R-:W4:Y:S01]  /*1110*/  LDC.64 R8, c[0x0][0x390] ;  /* 0x0000e400ff087b82 */ /* 0x000f220000000a00 */
[----:B------:R-:W-:Y:S02]  /*1120*/  IMAD.MOV.U32 R3, RZ, RZ, 0x70 ;  /* 0x00000070ff037424 */ /* 0x000fe400078e00ff */
[----:B----4-:R4:W-:Y:S03]  /*1130*/  STS.64 [UR8], R8 ;  /* 0x00000008ff007988 */ /* 0x0109e60008000a08 */
[----:B-1----:R-:W-:-:S05]  /*1140*/  LOP3.LUT R2, R2, 0x10, R3, 0xd8, !PT ;  /* 0x0000001002027812 */ /* 0x002fca00078ed803 */
[----:B------:R4:W-:Y:S02]  /*1150*/  STS [UR8+0x8], R2 ;  /* 0x00000802ff007988 */ /* 0x0009e40008000808 */
.L_x_39:
[----:B-1----:R-:W-:Y:S05]  /*1160*/  BSYNC.RECONVERGENT B3 ;  /* 0x0000000000037941 */ /* 0x002fea0003800200 */
.L_x_38:
[----:B------:R-:W-:Y:S04]  /*1170*/  BSSY.RECONVERGENT B4, `(.L_x_40) ;  /* 0x0000033000047945 */ /* 0x000fe80003800200 */
[----:B------:R-:W-:Y:S04]  /*1180*/  BSSY.RELIABLE B3, `(.L_x_41) ;  /* 0x000002e000037945 */ /* 0x000fe80003800100 */
[----:B------:R-:W-:Y:S05]  /*1190*/  @P3 BRA `(.L_x_42) ;  /* 0x0000000000243947 */ /* 0x000fea0003800000 */
[----:B----45:R-:W1:Y:S01]  /*11a0*/  LDS R2, [UR8+0x34] ;  /* 0x00003408ff027984 */ /* 0x030e620008000800 */
[----:B------:R-:W-:-:S05]  /*11b0*/  IMAD.MOV.U32 R3, RZ, RZ, 0x7f000000 ;  /* 0x7f000000ff037424 */ /* 0x000fca00078e00ff */
[----:B-1----:R-:W-:-:S05]  /*11c0*/  LOP3.LUT R2, R2, 0xff000000, R3, 0xb8, !PT ;  /* 0xff00000002027812 */ /* 0x002fca00078eb803 */
[----:B------:R1:W-:Y:S01]  /*11d0*/  STS [UR8+0x34], R2 ;  /* 0x00003402ff007988 */ /* 0x0003e20008000808 */
[----:B------:R-:W-:Y:S05]  /*11e0*/  @P3 BRA `(.L_x_43) ;  /* 0x0000000000183947 */ /* 0x000fea0003800000 */
[----:B-1----:R-:W1:Y:S01]  /*11f0*/  LDS R2, [UR8+0x38] ;  /* 0x00003808ff027984 */ /* 0x002e620008000800 */
[----:B------:R-:W-:-:S05]  /*1200*/  IMAD.MOV.U32 R3, RZ, RZ, 0x7f ;  /* 0x0000007fff037424 */ /* 0x000fca00078e00ff */
[----:B-1----:R-:W-:-:S05]  /*1210*/  LOP3.LUT R2, R2, 0xff, R3, 0xb8, !PT ;  /* 0x000000ff02027812 */ /* 0x002fca00078eb803 */
[----:B------:R1:W-:Y:S02]  /*1220*/  STS [UR8+0x38], R2 ;  /* 0x00003802ff007988 */ /* 0x0003e40008000808 */
.L_x_42:
[----:B------:R-:W-:Y:S05]  /*1230*/  @P3 BRA `(.L_x_44) ;  /* 0x00000000000c3947 */ /* 0x000fea0003800000 */
[----:B------:R1:W-:Y:S02]  /*1240*/  STS [UR8+0x20], R5 ;  /* 0x00002005ff007988 */ /* 0x0003e40008000808 */
.L_x_43:
[----:B------:R-:W-:Y:S05]  /*1250*/  @P3 BRA `(.L_x_45) ;  /* 0x0000000000243947 */ /* 0x000fea0003800000 */
[----:B------:R1:W-:Y:S02]  /*1260*/  STS [UR8+0x24], R6 ;  /* 0x00002406ff007988 */ /* 0x0003e40008000808 */
.L_x_44:
[----:B------:R-:W-:Y:S05]  /*1270*/  @P3 BRA `(.L_x_46) ;  /* 0x00000000002c3947 */ /* 0x000fea0003800000 */
[----:B-1--45:R-:W1:Y:S01]  /*1280*/  LDS R2, [UR8+0x1c] ;  /* 0x00001c08ff027984 */ /* 0x032e620008000800 */
[----:B------:R-:W4:Y:S02]  /*1290*/  LDC.64 R6, c[0x0][0x3b8] ;  /* 0x0000ee00ff067b82 */ /* 0x000f240000000a00 */
[--C-:B----4-:R-:W-:Y:S02]  /*12a0*/  SHF.R.U32.HI R5, RZ, 0x4, R7.reuse ;  /* 0x00000004ff057819 */ /* 0x110fe40000011607 */
[----:B------:R-:W-:-:S05]  /*12b0*/  SHF.R.U64 R3, R6, 0x4, R7 ;  /* 0x0000000406037819 */ /* 0x000fca0000001207 */
[----:B------:R4:W-:Y:S01]  /*12c0*/  STS [UR8+0xc], R3 ;  /* 0x00000c03ff007988 */ /* 0x0009e20008000808 */
[----:B-1----:R-:W-:-:S05]  /*12d0*/  LOP3.LUT R2, R2, 0xf, R5, 0xb8, !PT ;  /* 0x0000000f02027812 */ /* 0x002fca00078eb805 */
[----:B------:R4:W-:Y:S02]  /*12e0*/  STS [UR8+0x1c], R2 ;  /* 0x00001c02ff007988 */ /* 0x0009e40008000808 */
.L_x_45:
[----:B------:R-:W-:Y:S05]  /*12f0*/  @P3 BRA `(.L_x_47) ;  /* 0x00000000001c3947 */ /* 0x000fea0003800000 */
[----:B-1--45:R-:W1:Y:S02]  /*1300*/  LDS R2, [UR8+0x34] ;  /* 0x00003408ff027984 */ /* 0x032e640008000800 */
[----:B-1----:R-:W-:-:S05]  /*1310*/  LOP3.LUT R2, R2, 0x7, RZ, 0xb8, !PT ;  /* 0x0000000702027812 */ /* 0x002fca00078eb8ff */
[----:B------:R1:W-:Y:S02]  /*1320*/  STS [UR8+0x34], R2 ;  /* 0x00003402ff007988 */ /* 0x0003e40008000808 */
.L_x_46:
[----:B------:R-:W-:Y:S05]  /*1330*/  @P3 BRA `(.L_x_48) ;  /* 0x00000000001c3947 */ /* 0x000fea0003800000 */
[----:B-1--45:R-:W1:Y:S02]  /*1340*/  LDS R2, [UR8+0x34] ;  /* 0x00003408ff027984 */ /* 0x032e640008000800 */
[----:B-1----:R-:W-:-:S05]  /*1350*/  LOP3.LUT R2, R2, 0x38, RZ, 0xb8, !PT ;  /* 0x0000003802027812 */ /* 0x002fca00078eb8ff */
[----:B------:R1:W-:Y:S02]  /*1360*/  STS [UR8+0x34], R2 ;  /* 0x00003402ff007988 */ /* 0x0003e40008000808 */
.L_x_47:
[----:B------:R-:W-:Y:S05]  /*1370*/  @P3 BRA `(.L_x_49) ;  /* 0x00000000001c3947 */ /* 0x000fea0003800000 */
[----:B-1--45:R-:W1:Y:S02]  /*1380*/  LDS R2, [UR8+0x8] ;  /* 0x00000808ff027984 */ /* 0x032e640008000800 */
[----:B-1----:R-:W-:-:S05]  /*1390*/  LOP3.LUT R2, R2, 0x780, RZ, 0xb8, !PT ;  /* 0x0000078002027812 */ /* 0x002fca00078eb8ff */
[----:B------:R1:W-:Y:S02]  /*13a0*/  STS [UR8+0x8], R2 ;  /* 0x00000802ff007988 */ /* 0x0003e40008000808 */
.L_x_48:
[----:B------:R-:W-:Y:S05]  /*13b0*/  @P3 BRA `(.L_x_50) ;  /* 0x0000000000283947 */ /* 0x000fea0003800000 */
[----:B-1--45:R-:W1:Y:S02]  /*13c0*/  LDS R2, [UR8+0x8] ;  /* 0x00000808ff027984 */ /* 0x032e640008000800 */
[----:B-1----:R-:W-:-:S05]  /*13d0*/  LOP3.LUT R2, R2, 0x1800, RZ, 0xb8, !PT ;  /* 0x0000180002027812 */ /* 0x002fca00078eb8ff */
[----:B------:R1:W-:Y:S02]  /*13e0*/  STS [UR8+0x8], R2 ;  /* 0x00000802ff007988 */ /* 0x0003e40008000808 */
.L_x_49:
[----:B------:R-:W-:Y:S05]  /*13f0*/  @P3 BREAK.RELIABLE B3 ;  /* 0x0000000000033942 */ /* 0x000fea0003800100 */
[----:B------:R-:W-:Y:S05]  /*1400*/  @P3 BRA `(.L_x_51) ;  /* 0x0000000000243947 */ /* 0x000fea0003800000 */
[----:B-1--45:R-:W1:Y:S01]  /*1410*/  LDS R2, [UR8+0x8] ;  /* 0x00000808ff027984 */ /* 0x032e620008000800 */
[----:B------:R-:W-:-:S05]  /*1420*/  IMAD.MOV.U32 R3, RZ, RZ, 0x6000 ;  /* 0x00006000ff037424 */ /* 0x000fca00078e00ff */
[----:B-1----:R-:W-:-:S04]  /*1430*/  LOP3.LUT R2, R2, 0x6000, R3, 0xd8, !PT ;  /* 0x0000600002027812 */ /* 0x002fc800078ed803 */
[----:B------:R-:W-:-:S05]  /*1440*/  LOP3.LUT R2, R2, 0x400000, RZ, 0xb8, !PT ;  /* 0x0040000002027812 */ /* 0x000fca00078eb8ff */
[----:B------:R1:W-:Y:S02]  /*1450*/  STS [UR8+0x8], R2 ;  /* 0x00000802ff007988 */ /* 0x0003e40008000808 */
.L_x_50:
[----:B------:R-:W-:Y:S05]  /*1460*/  BSYNC.RELIABLE B3 ;  /* 0x0000000000037941 */ /* 0x000fea0003800100 */
.L_x_41:
[----:B-1--45:R-:W1:Y:S02]  /*1470*/  @!P3 LDS R2, [UR8+0x8] ;  /* 0x00000808ff02b984 */ /* 0x032e640008000800 */
[----:B-1----:R-:W-:-:S05]  /*1480*/  @!P3 LOP3.LUT R2, R2, 0x8000, RZ, 0xb8, !PT ;  /* 0x000080000202b812 */ /* 0x002fca00078eb8ff */
[----:B------:R1:W-:Y:S02]  /*1490*/  @!P3 STS [UR8+0x8], R2 ;  /* 0x00000802ff00b988 */ /* 0x0003e40008000808 */
.L_x_51:
[----:B------:R-:W-:Y:S05]  /*14a0*/  BSYNC.RECONVERGENT B4 ;  /* 0x0000000000047941 */ /* 0x000fea0003800200 */
.L_x_40:
[----:B------:R-:W-:Y:S05]  /*14b0*/  WARPSYNC.ALL ;  /* 0x0000000000007948 */ /* 0x000fea0003800000 */
[----:B------:R-:W-:Y:S01]  /*14c0*/  NOP ;  /* 0x0000000000007918 */ /* 0x000fe20000000000 */
[----:B------:R-:W-:-:S04]  /*14d0*/  UIADD3 UR4, UPT, UPT, UR4, 0x100, URZ ;  /* 0x0000010004047890 */ /* 0x000fc8000fffe0ff */
[----:B------:R-:W-:-:S04]  /*14e0*/  UIADD3 UR20, UP0, UPT, UR4, UR20, URZ ;  /* 0x0000001404147290 */ /* 0x000fc8000ff1e0ff */
[----:B------:R-:W-:Y:S01]  /*14f0*/  ULEA.HI.X.SX32 UR21, UR4, UR21, 0x1, UP0 ;  /* 0x0000001504157291 */ /* 0x000fe200080f0eff */
[----:B------:R-:W-:Y:S11]  /*1500*/  @P0 BRA `(.L_x_52) ;  /* 0x0000000000300947 */ /* 0x000ff60003800000 */
[----:B-1--45:R-:W1:Y:S01]  /*1510*/  S2R R2, SR_LANEID ;  /* 0x0000000000027919 */ /* 0x032e620000000000 */
[----:B------:R-:W-:Y:S05]  /*1520*/  WARPSYNC.ALL ;  /* 0x0000000000007948 */ /* 0x000fea0003800000 */
[----:B------:R-:W-:Y:S01]  /*1530*/  NOP ;  /* 0x0000000000007918 */ /* 0x000fe20000000000 */
[----:B-123--:R-:W-:-:S05]  /*1540*/  IMAD.SHL.U32 R4, R2, 0x4, RZ ;  /* 0x0000000402047824 */ /* 0x00efca00078e00ff */
        /* <DEDUP_REMOVED lines=8> */
.L_x_52:
[----:B------:R-:W-:Y:S05]  /*15d0*/  @P0 BRA `(.L_x_53) ;  /* 0x00000000000c0947 */ /* 0x000fea0003800000 */
[----:B------:R0:W-:Y:S01]  /*15e0*/  UTMACMDFLUSH ;  /* 0x00000000000079b7 */ /* 0x0001e20000000000 */
[----:B------:R-:W-:Y:S05]  /*15f0*/  @P0 BRA `(.L_x_53) ;  /* 0x0000000000040947 */ /* 0x000fea0003800000 */
[----:B------:R-:W-:-:S04]  /*1600*/  DEPBAR.LE SB0, 0x0 ;  /* 0x000080000000791a */ /* 0x000fc80000000000 */
.L_x_53:
[----:B------:R-:W-:Y:S05]  /*1610*/  WARPSYNC.ALL ;  /* 0x0000000000007948 */ /* 0x000fea0003800000 */
[----:B------:R-:W-:Y:S01]  /*1620*/  NOP ;  /* 0x0000000000007918 */ /* 0x000fe20000000000 */
[----:B--2---:R-:W-:Y:S01]  /*1630*/  BAR.SYNC.DEFER_BLOCKING 0x0 ;  /* 0x0000000000007b1d */ /* 0x004fe20000010000 */
[----:B-1--45:R-:W-:Y:S01]  /*1640*/  SHF.R.U32.HI R2, RZ, 0x5, R0 ;  /* 0x00000005ff027819 */ /* 0x032fe20000011600 */
[----:B------:R-:W-:-:S03]  /*1650*/  UIADD3 UR12, UPT, UPT, UR8, 0x8020, URZ ;  /* 0x00008020080c7890 */ /* 0x000fc6000fffe0ff */
[----:B------:R-:W-:Y:S01]  /*1660*/  R2UR UR22, R2 ;  /* 0x00000000021672ca */ /* 0x000fe200000e0000 */
[----:B------:R-:W-:Y:S01]  /*1670*/  VOTEU.ALL UP0, P3 ;  /* 0x0000000000ff7886 */ /* 0x000fe20001800000 */
[----:B------:R-:W-:Y:S01]  /*1680*/  UMOV UR4, 0x1 ;  /* 0x0000000100047882 */ /* 0x000fe20000000000 */
[----:B------:R-:W-:Y:S01]  /*1690*/  VOTEU.ALL UP1, P3 ;  /* 0x0000000000ff7886 */ /* 0x000fe20001820000 */
[----:B------:R-:W-:Y:S02]  /*16a0*/  BSSY.RECONVERGENT B4, `(.L_x_54) ;  /* 0x0000018000047945 */ /* 0x000fe40003800200 */
[----:B------:R-:W-:-:S04]  /*16b0*/  @!UP0 UIADD3 UR10, UPT, UPT, -UR4, 0x100000, URZ ;  /* 0x00100000040a8890 */ /* 0x000fc8000fffe1ff */
[----:B------:R-:W-:Y:S02]  /*16c0*/  @!UP0 USHF.L.U32 UR11, UR10, 0xb, URZ ;  /* 0x0000000b0a0b8899 */ /* 0x000fe400080006ff */
[----:B------:R-:W-:Y:S02]  /*16d0*/  @!UP0 USHF.L.U32 UR10, UR10, 0x1, URZ ;  /* 0x000000010a0a8899 */ /* 0x000fe400080006ff */
[----:B------:R-:W-:-:S04]  /*16e0*/  @!UP0 UIADD3 UR4, UPT, UPT, -UR4, 0x100000, URZ ;  /* 0x0010000004048890 */ /* 0x000fc8000fffe1ff */
[----:B------:R-:W-:Y:S02]  /*16f0*/  @!UP0 USHF.L.U32 UR5, UR4, 0xb, URZ ;  /* 0x0000000b04058899 */ /* 0x000fe400080006ff */
[----:B------:R-:W-:Y:S01]  /*1700*/  @!UP0 USHF.L.U32 UR4, UR4, 0x1, URZ ;  /* 0x0000000104048899 */ /* 0x000fe200080006ff */
[----:B------:R-:W-:Y:S01]  /*1710*/  VOTEU.ALL UP0, P3 ;  /* 0x0000000000ff7886 */ /* 0x000fe20001800000 */
[----:B------:R-:W1:Y:S04]  /*1720*/  FENCE.VIEW.ASYNC.S ;  /* 0x00000000000073c6 */ /* 0x000e680000000000 */
[----:B-1----:R1:W2:Y:S06]  /*1730*/  @!UP0 SYNCS.EXCH.64 URZ, [UR8+0x8000], UR10 ;  /* 0x0080000a08ff85b2 */ /* 0x0022ac0008000100 */
[----:B------:R1:W2:Y:S02]  /*1740*/  @!UP1 SYNCS.EXCH.64 URZ, [UR8+0x8020], UR4 ;  /* 0x0080200408ff95b2 */ /* 0x0002a40008000100 */
[----:B--2---:R-:W-:Y:S06]  /*1750*/  BAR.SYNC.DEFER_BLOCKING 0x0 ;  /* 0x0000000000007b1d */ /* 0x004fec0000010000 */
[----:B------:R-:W-:Y:S05]  /*1760*/  @P3 BRA `(.L_x_55) ;  /* 0x00000000002c3947 */ /* 0x000fea0003800000 */
[----:B-1----:R-:W-:Y:S02]  /*1770*/  UMOV UR4, 0x1 ;  /* 0x0000000100047882 */ /* 0x002fe40000000000 */
[----:B------:R-:W-:-:S04]  /*1780*/  UIADD3 UR10, UPT, UPT, -UR4, 0x100000, URZ ;  /* 0x00100000040a7890 */ /* 0x000fc8000fffe1ff */
[----:B------:R-:W-:Y:S02]  /*1790*/  USHF.L.U32 UR11, UR10, 0xb, URZ ;  /* 0x0000000b0a0b7899 */ /* 0x000fe400080006ff */
[----:B------:R-:W-:Y:S02]  /*17a0*/  USHF.L.U32 UR10, UR10, 0x1, URZ ;  /* 0x000000010a0a7899 */ /* 0x000fe400080006ff */
[----:B------:R-:W-:-:S04]  /*17b0*/  UIADD3 UR4, UPT, UPT, -UR4, 0x100000, URZ ;  /* 0x0010000004047890 */ /* 0x000fc8000fffe1ff */
[----:B------:R-:W-:Y:S02]  /*17c0*/  USHF.L.U32 UR5, UR4, 0xb, URZ ;  /* 0x0000000b04057899 */ /* 0x000fe400080006ff */
[----:B------:R-:W-:Y:S01]  /*17d0*/  USHF.L.U32 UR4, UR4, 0x1, URZ ;  /* 0x0000000104047899 */ /* 0x000fe200080006ff */
[----:B------:R-:W1:Y:S03]  /*17e0*/  FENCE.VIEW.ASYNC.S ;  /* 0x00000000000073c6 */ /* 0x000e660000000000 */
[----:B-1----:R2:W4:Y:S08]  /*17f0*/  SYNCS.EXCH.64 URZ, [UR8+0x8008], UR10 ;  /* 0x0080080a08ff75b2 */ /* 0x0025300008000100 */
[----:B------:R2:W5:Y:S02]  /*1800*/  SYNCS.EXCH.64 URZ, [UR8+0x8028], UR4 ;  /* 0x0080280408ff75b2 */ /* 0x0005640008000100 */
[----:B--2---:R-:W-:Y:S01]  /*1810*/  NOP ;  /* 0x0000000000007918 */ /* 0x004fe20000000000 */
.L_x_55:
[----:B-1----:R-:W-:Y:S05]  /*1820*/  BSYNC.RECONVERGENT B4 ;  /* 0x0000000000047941 */ /* 0x002fea0003800200 */
.L_x_54:
[----:B----45:R-:W-:Y:S06]  /*1830*/  BAR.SYNC.DEFER_BLOCKING 0x0 ;  /* 0x0000000000007b1d */ /* 0x030fec0000010000 */
[----:B------:R-:W-:Y:S04]  /*1840*/  BSSY.RECONVERGENT B4, `(.L_x_56) ;  /* 0x000000d000047945 */ /* 0x000fe80003800200 */
[----:B------:R-:W-:Y:S05]  /*1850*/  @P3 BRA `(.L_x_57) ;  /* 0x00000000002c3947 */ /* 0x000fea0003800000 */
[----:B------:R-:W-:Y:S02]  /*1860*/  UMOV UR4, 0x1 ;  /* 0x0000000100047882 */ /* 0x000fe40000000000 */
[----:B------:R-:W-:-:S04]  /*1870*/  UIADD3 UR10, UPT, UPT, -UR4, 0x100000, URZ ;  /* 0x00100000040a7890 */ /* 0x000fc8000fffe1ff */
[----:B------:R-:W-:Y:S02]  /*1880*/  USHF.L.U32 UR11, UR10, 0xb, URZ ;  /* 0x0000000b0a0b7899 */ /* 0x000fe400080006ff */
[----:B------:R-:W-:Y:S02]  /*1890*/  USHF.L.U32 UR10, UR10, 0x1, URZ ;  /* 0x000000010a0a7899 */ /* 0x000fe400080006ff */
[----:B------:R-:W-:-:S04]  /*18a0*/  UIADD3 UR4, UPT, UPT, -UR4, 0x100000, URZ ;  /* 0x0010000004047890 */ /* 0x000fc8000fffe1ff */
[----:B------:R-:W-:Y:S02]  /*18b0*/  USHF.L.U32 UR5, UR4, 0xb, URZ ;  /* 0x0000000b04057899 */ /* 0x000fe400080006ff */
[----:B------:R-:W-:Y:S01]  /*18c0*/  USHF.L.U32 UR4, UR4, 0x1, URZ ;  /* 0x0000000104047899 */ /* 0x000fe200080006ff */
[----:B------:R-:W1:Y:S03]  /*18d0*/  FENCE.VIEW.ASYNC.S ;  /* 0x00000000000073c6 */ /* 0x000e660000000000 */
[----:B-1----:R1:W2:Y:S08]  /*18e0*/  SYNCS.EXCH.64 URZ, [UR8+0x8010], UR10 ;  /* 0x0080100a08ff75b2 */ /* 0x0022b00008000100 */
[----:B------:R1:W4:Y:S01]  /*18f0*/  SYNCS.EXCH.64 URZ, [UR8+0x8030], UR4 ;  /* 0x0080300408ff75b2 */ /* 0x0003220008000100 */
[----:B------:R-:W-:Y:S01]  /*1900*/  NOP ;  /* 0x0000000000007918 */ /* 0x000fe20000000000 */
.L_x_57:
[----:B-1----:R-:W-:Y:S05]  /*1910*/  BSYNC.RECONVERGENT B4 ;  /* 0x0000000000047941 */ /* 0x002fea0003800200 */
.L_x_56:
[----:B--2-4-:R-:W-:Y:S01]  /*1920*/  BAR.SYNC.DEFER_BLOCKING 0x0 ;  /* 0x0000000000007b1d */ /* 0x014fe20000010000 */
[----:B------:R-:W-:Y:S01]  /*1930*/  USHF.L.U32 UR15, UR7, 0x7, URZ ;  /* 0x00000007070f7899 */ /* 0x000fe200080006ff */
[----:B------:R-:W-:Y:S01]  /*1940*/  ISETP.GE.AND P0, PT, R10, 0x1, PT ;  /* 0x000000010a00780c */ /* 0x000fe20003f06270 */
[----:B------:R-:W-:-:S03]  /*1950*/  USHF.L.U32 UR19, UR9, 0x7, URZ ;  /* 0x0000000709137899 */ /* 0x000fc600080006ff */
        /* <DEDUP_REMOVED lines=13> */
.L_x_59:
[----:B-1----:R-:W-:Y:S05]  /*1a30*/  BSYNC.RECONVERGENT B4 ;  /* 0x0000000000047941 */ /* 0x002fea0003800200 */
.L_x_58:
[----:B------:R-:W-:Y:S05]  /*1a40*/  @!P0 BRA `(.L_x_60) ;  /* 0x0000000400c88947 */ /* 0x000fea0003800000 */
[----:B--2-4-:R-:W-:Y:S01]  /*1a50*/  BAR.SYNC.DEFER_BLOCKING 0x0 ;  /* 0x0000000000007b1d */ /* 0x014fe20000010000 */
[----:B------:R-:W-:Y:S01]  /*1a60*/  @!P3 IMAD.MOV.U32 R2, RZ, RZ, 0x2000 ;  /* 0x00002000ff02b424 */ /* 0x000fe200078e00ff */
[----:B------:R-:W-:Y:S02]  /*1a70*/  ELECT P1, URZ, PT ;  /* 0x0000000000ff782f */ /* 0x000fe40003820000 */
[----:B------:R-:W-:Y:S02]  /*1a80*/  ELECT P0, URZ, PT ;  /* 0x0000000000ff782f */ /* 0x000fe40003800000 */
[C---:B------:R-:W-:Y:S01]  /*1a90*/  ISETP.LT.U32.AND P1, PT, R132.reuse, 0x20, P1 ;  /* 0x000000208400780c */ /* 0x040fe20000f21070 */
[----:B------:R-:W-:Y:S01]  /*1aa0*/  UMOV UR11, UR15 ;  /* 0x0000000f000b7c82 */ /* 0x000fe20008000000 */
[----:B------:R-:W-:Y:S01]  /*1ab0*/  ISETP.LT.U32.AND P0, PT, R132, 0x20, P0 ;  /* 0x000000208400780c */ /* 0x000fe20000701070 */
[----:B------:R-:W-:-:S10]  /*1ac0*/  UIADD3 UR16, UPT, UPT, UR8, 0x4000, URZ ;  /* 0x0000400008107890 */ /* 0x000fd4000fffe0ff */
[----:B------:R-:W-:Y:S01]  /*1ad0*/  VOTEU.ANY UP0, P1 ;  /* 0x0000000000ff7886 */ /* 0x000fe20000800100 */
[----:B------:R-:W-:Y:S01]  /*1ae0*/  VOTEU.ANY UP2, P1 ;  /* 0x0000000000ff7886 */ /* 0x000fe20000840100 */
[----:B------:R-:W-:Y:S01]  /*1af0*/  VOTEU.ANY UP1, P0 ;  /* 0x0000000000ff7886 */ /* 0x000fe20000020100 */
[----:B------:R-:W-:Y:S01]  /*1b00*/  VOTEU.ANY UP3, P0 ;  /* 0x0000000000ff7886 */ /* 0x000fe20000060100 */
[----:B------:R1:W-:Y:S01]  /*1b10*/  @!P3 SYNCS.ARRIVE.TRANS64 RZ, [UR8+0x8000], R2 ;  /* 0x00800002ffffb9a7 */ /* 0x0003e20008000008 */
[----:B------:R2:W-:Y:S06]  /*1b20*/  MEMBAR.ALL.CTA ;  /* 0x0000000000007992 */ /* 0x0005ec0000008000 */
[----:B--2---:R-:W2:Y:S01]  /*1b30*/  FENCE.VIEW.ASYNC.S ;  /* 0x00000000000073c6 */ /* 0x004ea20000000000 */
[----:B------:R-:W-:Y:S01]  /*1b40*/  @UP0 UIADD3 UR9, UPT, UPT, UR8, 0x8000, URZ ;  /* 0x0000800008090890 */ /* 0x000fe2000fffe0ff */
[----:B------:R-:W-:Y:S01]  /*1b50*/  @UP0 UMOV UR10, URZ ;  /* 0x000000ff000a0c82 */ /* 0x000fe20008000000 */
[----:B------:R-:W-:Y:S01]  /*1b60*/  @UP1 UIADD3 UR17, UPT, UPT, UR8, 0x8000, URZ ;  /* 0x0000800008111890 */ /* 0x000fe2000fffe0ff */
[----:B------:R-:W-:Y:S01]  /*1b70*/  @UP1 UMOV UR18, URZ ;  /* 0x000000ff00121c82 */ /* 0x000fe20008000000 */
[----:B------:R-:W-:Y:S01]  /*1b80*/  UISETP.NE.U32.AND UP0, UPT, UR22, URZ, UPT ;  /* 0x000000ff1600728c */ /* 0x000fe2000bf05070 */
[----:B--2---:R-:W-:Y:S06]  /*1b90*/  BAR.SYNC.DEFER_BLOCKING 0x0 ;  /* 0x0000000000007b1d */ /* 0x004fec0000010000 */
[----:B------:R1:W-:Y:S02]  /*1ba0*/  @UP2 UTMALDG.2D [UR8], [UR24] ;  /* 0x00000008180025b4 */ /* 0x0003e40008008000 */
[----:B------:R-:W-:Y:S06]  /*1bb0*/  BAR.SYNC.DEFER_BLOCKING 0x0 ;  /* 0x0000000000007b1d */ /* 0x000fec0000010000 */
[----:B------:R1:W-:Y:S02]  /*1bc0*/  @UP3 UTMALDG.2D [UR16], [UR26] ;  /* 0x000000101a0035b4 */ /* 0x0003e40008008000 */
[----:B------:R-:W-:Y:S06]  /*1bd0*/  BAR.SYNC.DEFER_BLOCKING 0x0 ;  /* 0x0000000000007b1d */ /* 0x000fec0000010000 */
[----:B------:R-:W2:Y:S02]  /*1be0*/  SYNCS.PHASECHK.TRANS64.TRYWAIT P0, [UR8+0x8000], RZ ;  /* 0x008000ffff0075a7 */ /* 0x000ea40008001108 */
[----:B-12---:R-:W-:Y:S05]  /*1bf0*/  @!P0 BRA `(.L_x_61) ;  /* 0x0000001000008947 */ /* 0x006fea0003800000 */
.L_x_79:
[----:B------:R-:W-:Y:S05]  /*1c00*/  BRA.U UP0, `(.L_x_62) ;  /* 0x0000000100287547 */ /* 0x000fea000b800000 */
[----:B------:R-:W-:Y:S02]  /*1c10*/  USHF.R.U32.HI UR4, URZ, 0x4, UR8 ;  /* 0x00000004ff047899 */ /* 0x000fe40008011608 */
[----:B------:R-:W-:Y:S02]  /*1c20*/  USHF.R.U32.HI UR6, URZ, 0x4, UR16 ;  /* 0x00000004ff067899 */ /* 0x000fe40008011610 */
[----:B------:R-:W-:Y:S02]  /*1c30*/  USGXT.U32 UR4, UR4, 0xe ;  /* 0x0000000e0404789a */ /* 0x000fe40008000000 */
[----:B------:R-:W-:Y:S01]  /*1c40*/  USGXT.U32 UR6, UR6, 0xe ;  /* 0x0000000e0606789a */ /* 0x000fe20008000000 */
[----:B------:R-:W-:Y:S01]  /*1c50*/  UMOV UR10, 0x0 ;  /* 0x00000000000a7882 */ /* 0x000fe20000000000 */
[----:B------:R-:W-:Y:S01]  /*1c60*/  UMOV UR11, 0x8200010 ;  /* 0x08200010000b7882 */ /* 0x000fe20000000000 */
[----:B------:R-:W-:Y:S01]  /*1c70*/  UMOV UR5, 0xc0004010 ;  /* 0xc000401000057882 */ /* 0x000fe20000000000 */
[----:B------:R-:W-:-:S05]  /*1c80*/  UMOV UR7, 0xc0004010 ;  /* 0xc000401000077882 */ /* 0x000fca0000000000 */
[----:B------:R1:W-:Y:S01]  /*1c90*/  UTCQMMA gdesc[UR4], gdesc[UR6], tmem[UR23], tmem[UR10], idesc[UR11], !UPT ;  /* 0x00ff0a06040075ea */ /* 0x0003e2000f800317 */
[----:B------:R-:W-:Y:S02]  /*1ca0*/  NOP ;  /* 0x0000000000007918 */ /* 0x000fe40000000000 */
.L_x_62:
[----:B------:R-:W-:Y:S01]  /*1cb0*/  ELECT P0, URZ, PT ;  /* 0x0000000000ff782f */ /* 0x000fe20003800000 */
[----:B-1----:R-:W-:Y:S01]  /*1cc0*/  UMOV UR4, UR12 ;  /* 0x0000000c00047c82 */ /* 0x002fe20008000000 */
[----:B------:R-:W-:Y:S02]  /*1cd0*/  UMOV UR5, URZ ;  /* 0x000000ff00057c82 */ /* 0x000fe40008000000 */
[----:B------:R-:W-:-:S13]  /*1ce0*/  ISETP.LT.U32.AND P0, PT, R132, 0x20, P0 ;  /* 0x000000208400780c */ /* 0x000fda0000701070 */
[----:B------:R-:W-:Y:S01]  /*1cf0*/  VOTEU.ANY UP0, P0 ;  /* 0x0000000000ff7886 */ /* 0x000fe20000000100 */
[----:B------:R-:W-:Y:S01]  /*1d00*/  VOTEU.ANY UP1, P0 ;  /* 0x0000000000ff7886 */ /* 0x000fe20000020100 */
[----:B------:R-:W-:-:S03]  /*1d10*/  ISETP.GE.U32.AND P0, PT, R10, 0x21, PT ;  /* 0x000000210a00780c */ /* 0x000fc60003f06070 */
[----:B------:R-:W-:Y:S02]  /*1d20*/  @UP0 UMOV UR4, UR4 ;  /* 0x0000000400040c82 */ /* 0x000fe40008000000 */
[----:B------:R1:W-:Y:S01]  /*1d30*/  @UP1 UTCBAR [UR4], URZ ;  /* 0x000000ff040013e9 */ /* 0x0003e200080000ff */
[----:B------:R-:W-:Y:S06]  /*1d40*/  BAR.SYNC.DEFER_BLOCKING 0x0 ;  /* 0x0000000000007b1d */ /* 0x000fec0000010000 */
[----:B------:R-:W2:Y:S02]  /*1d50*/  SYNCS.PHASECHK.TRANS64.TRYWAIT P1, [UR8+0x8020], RZ ;  /* 0x008020ffff0075a7 */ /* 0x000ea40008021108 */
[----:B-12---:R-:W-:Y:S05]  /*1d60*/  @!P1 BRA `(.L_x_63) ;  /* 0x0000000c00b09947 */ /* 0x006fea0003800000 */
.L_x_80:
[----:B------:R-:W-:Y:S01]  /*1d70*/  UMOV UR4, URZ ;  /* 0x000000ff00047c82 */ /* 0x000fe20008000000 */
[----:B------:R-:W-:Y:S05]  /*1d80*/  @!P0 BRA `(.L_x_60) ;  /* 0x0000000000f88947 */ /* 0x000fea0003800000 */
[----:B------:R-:W1:Y:S01]  /*1d90*/  LDCU UR28, c[0x0][0x3a0] ;  /* 0x00007400ff1c77ac */ /* 0x000e620008000800 */
[----:B------:R-:W-:Y:S01]  /*1da0*/  UMOV UR5, 0x1 ;  /* 0x0000000100057882 */ /* 0x000fe20000000000 */
[----:B------:R-:W-:-:S05]  /*1db0*/  UMOV UR14, 0x20 ;  /* 0x00000020000e7882 */ /* 0x000fca0000000000 */
.L_x_67:
[----:B------:R-:W-:Y:S01]  /*1dc0*/  BAR.SYNC.DEFER_BLOCKING 0x0 ;  /* 0x0000000000007b1d */ /* 0x000fe20000010000 */
[----:B------:R-:W-:Y:S01]  /*1dd0*/  ULEA UR9, UR5, UR8, 0x3 ;  /* 0x0000000805097291 */ /* 0x000fe2000f8e18ff */
[----:B------:R-:W-:Y:S01]  /*1de0*/  @!P3 IMAD.MOV.U32 R2, RZ, RZ, 0x2000 ;  /* 0x00002000ff02b424 */ /* 0x000fe200078e00ff */
[----:B------:R-:W-:Y:S01]  /*1df0*/  ELECT P1, URZ, PT ;  /* 0x0000000000ff782f */ /* 0x000fe20003820000 */
[----:B------:R-:W-:-:S03]  /*1e00*/  ULEA UR12, UR5, UR8, 0xc ;  /* 0x00000008050c7291 */ /* 0x000fc6000f8e60ff */
[----:B------:R-:W-:Y:S02]  /*1e10*/  ISETP.LT.U32.AND P1, PT, R132, 0x20, P1 ;  /* 0x000000208400780c */ /* 0x000fe40000f21070 */
[----:B------:R-:W-:Y:S01]  /*1e20*/  ELECT P0, URZ, PT ;  /* 0x0000000000ff782f */ /* 0x000fe20003800000 */
[----:B------:R-:W-:-:S03]  /*1e30*/  UIADD3 UR16, UPT, UPT, UR12, 0x4000, URZ ;  /* 0x000040000c107890 */ /* 0x000fc6000fffe0ff */
[----:B------:R-:W-:Y:S01]  /*1e40*/  ISETP.LT.U32.AND P0, PT, R132, 0x20, P0 ;  /* 0x000000208400780c */ /* 0x000fe20000701070 */
[----:B------:R-:W-:Y:S01]  /*1e50*/  UMOV UR18, UR14 ;  /* 0x0000000e00127c82 */ /* 0x000fe20008000000 */
[----:B------:R-:W-:-:S05]  /*1e60*/  USHF.L.U32 UR6, UR4, 0x1f, URZ ;  /* 0x0000001f04067899 */ /* 0x000fca00080006ff */
[----:B------:R-:W-:Y:S01]  /*1e70*/  VOTEU.ANY UP0, P1 ;  /* 0x0000000000ff7886 */ /* 0x000fe20000800100 */
[----:B------:R2:W-:Y:S01]  /*1e80*/  @!P3 SYNCS.ARRIVE.TRANS64 RZ, [UR9+0x8000], R2 ;  /* 0x00800002ffffb9a7 */ /* 0x0005e20008000009 */
[----:B------:R4:W-:Y:S06]  /*1e90*/  MEMBAR.ALL.CTA ;  /* 0x0000000000007992 */ /* 0x0009ec0000008000 */
[----:B----4-:R-:W4:Y:S01]  /*1ea0*/  FENCE.VIEW.ASYNC.S ;  /* 0x00000000000073c6 */ /* 0x010f220000000000 */
[----:B------:R-:W-:Y:S01]  /*1eb0*/  @UP0 UIADD3 UR13, UPT, UPT, UR9, 0x8000, URZ ;  /* 0x00008000090d0890 */ /* 0x000fe2000fffe0ff */
[----:B----4-:R-:W-:Y:S01]  /*1ec0*/  VOTEU.ANY UP0, P1 ;  /* 0x0000000000ff7886 */ /* 0x010fe20000800100 */
[----:B------:R-:W-:Y:S01]  /*1ed0*/  VOTEU.ANY UP1, P0 ;  /* 0x0000000000ff7886 */ /* 0x000fe20000020100 */
[----:B--2---:R-:W-:-:S04]  /*1ee0*/  IMAD.U32 R2, RZ, RZ, UR6 ;  /* 0x00000006ff027e24 */ /* 0x004fc8000f8e00ff */
[----:B------:R-:W-:Y:S01]  /*1ef0*/  @UP1 UIADD3 UR17, UPT, UPT, UR9, 0x8000, URZ ;  /* 0x0000800009111890 */ /* 0x000fe2000fffe0ff */
[----:B------:R-:W-:Y:S01]  /*1f00*/  VOTEU.ANY UP1, P0 ;  /* 0x0000000000ff7886 */ /* 0x000fe20000020100 */
[----:B------:R-:W-:Y:S06]  /*1f10*/  BAR.SYNC.DEFER_BLOCKING 0x0 ;  /* 0x0000000000007b1d */ /* 0x000fec0000010000 */
[----:B------:R2:W-:Y:S01]  /*1f20*/  @UP0 UTMALDG.2D [UR12], [UR24] ;  /* 0x0000000c180005b4 */ /* 0x0005e20008008000 */
[----:B------:R-:W-:Y:S01]  /*1f30*/  UISETP.NE.U32.AND UP0, UPT, UR22, URZ, UPT ;  /* 0x000000ff1600728c */ /* 0x000fe2000bf05070 */
[----:B------:R-:W-:Y:S06]  /*1f40*/  BAR.SYNC.DEFER_BLOCKING 0x0 ;  /* 0x0000000000007b1d */ /* 0x000fec0000010000 */
[----:B------:R2:W-:Y:S02]  /*1f50*/  @UP1 UTMALDG.2D [UR16], [UR26] ;  /* 0x000000101a0015b4 */ /* 0x0005e40008008000 */
[----:B------:R-:W-:Y:S06]  /*1f60*/  BAR.SYNC.DEFER_BLOCKING 0x0 ;  /* 0x0000000000007b1d */ /* 0x000fec0000010000 */
[----:B------:R-:W4:Y:S02]  /*1f70*/  SYNCS.PHASECHK.TRANS64.TRYWAIT P0, [UR9+0x8000], R2 ;  /* 0x00800002ff0075a7 */ /* 0x000f240008001109 */
[----:B--2-4-:R-:W-:Y:S05]  /*1f80*/  @!P0 BRA `(.L_x_64) ;  /* 0x0000000c00348947 */ /* 0x014fea0003800000 */
.L_x_81:
        /* <DEDUP_REMOVED lines=9> */
[----:B------:R2:W-:Y:S01]  /*2020*/  UTCQMMA gdesc[UR6], gdesc[UR10], tmem[UR23], tmem[UR12], idesc[UR13], UPT ;  /* 0x00ff0c0a060075ea */ /* 0x0005e2000b800317 */
[----:B------:R-:W-:Y:S02]  /*2030*/  NOP ;  /* 0x0000000000007918 */ /* 0x000fe40000000000 */
.L_x_65:
[----:B------:R-:W-:Y:S01]  /*2040*/  ELECT P0, URZ, PT ;  /* 0x0000000000ff782f */ /* 0x000fe20003800000 */
[----:B--2---:R-:W-:-:S03]  /*2050*/  UIADD3 UR6, UPT, UPT, UR9, 0x8020, URZ ;  /* 0x0000802009067890 */ /* 0x004fc6000fffe0ff */
[----:B------:R-:W-:Y:S01]  /*2060*/  ISETP.LT.U32.AND P0, PT, R132, 0x20, P0 ;  /* 0x000000208400780c */ /* 0x000fe20000701070 */
[----:B------:R-:W-:-:S12]  /*2070*/  UMOV UR7, URZ ;  /* 0x000000ff00077c82 */ /* 0x000fd80008000000 */
[----:B------:R-:W-:Y:S01]  /*2080*/  VOTEU.ANY UP0, P0 ;  /* 0x0000000000ff7886 */ /* 0x000fe20000000100 */
[----:B------:R-:W-:-:S04]  /*2090*/  VOTEU.ANY UP1, P0 ;  /* 0x0000000000ff7886 */ /* 0x000fc80000020100 */
[----:B------:R-:W-:Y:S02]  /*20a0*/  @UP0 UMOV UR6, UR6 ;  /* 0x0000000600060c82 */ /* 0x000fe40008000000 */
[----:B------:R2:W-:Y:S01]  /*20b0*/  @UP1 UTCBAR [UR6], URZ ;  /* 0x000000ff060013e9 */ /* 0x0005e200080000ff */
[----:B------:R-:W-:Y:S06]  /*20c0*/  BAR.SYNC.DEFER_BLOCKING 0x0 ;  /* 0x0000000000007b1d */ /* 0x000fec0000010000 */
[----:B------:R-:W4:Y:S02]  /*20d0*/  SYNCS.PHASECHK.TRANS64.TRYWAIT P0, [UR9+0x8020], R2 ;  /* 0x00802002ff0075a7 */ /* 0x000f240008001109 */
[----:B--2-4-:R-:W-:Y:S05]  /*20e0*/  @!P0 BRA `(.L_x_66) ;  /* 0x0000000800e88947 */ /* 0x014fea0003800000 */
.L_x_82:
[----:B------:R-:W-:Y:S02]  /*20f0*/  UIADD3 UR5, UPT, UPT, UR5, 0x1, URZ ;  /* 0x0000000105057890 */ /* 0x000fe4000fffe0ff */
[----:B------:R-:W-:Y:S02]  /*2100*/  UIADD3 UR14, UPT, UPT, UR14, 0x20, URZ ;  /* 0x000000200e0e7890 */ /* 0x000fe4000fffe0ff */
[----:B------:R-:W-:-:S04]  /*2110*/  UISETP.NE.U32.AND UP0, UPT, UR5, 0x4, UPT ;  /* 0x000000040500788c */ /* 0x000fc8000bf05070 */
[----:B------:R-:W-:Y:S02]  /*2120*/  USEL UR6, URZ, 0x1, UP0 ;  /* 0x00000001ff067887 */ /* 0x000fe40008000000 */
[----:B------:R-:W-:Y:S02]  /*2130*/  USEL UR5, UR5, URZ, UP0 ;  /* 0x000000ff05057287 */ /* 0x000fe40008000000 */
[----:B-1----:R-:W-:Y:S02]  /*2140*/  UISETP.GE.AND UP0, UPT, UR14, UR28, UPT ;  /* 0x0000001c0e00728c */ /* 0x002fe4000bf06270 */
[----:B------:R-:W-:-:S07]  /*2150*/  ULOP3.LUT UR4, UR4, UR6, URZ, 0x3c, !UPT ;  /* 0x0000000604047292 */ /* 0x000fce000f8e3cff */
[----:B------:R-:W-:Y:S05]  /*2160*/  BRA.U !UP0, `(.L_x_67) ;  /* 0xfffffffd08147547 */ /* 0x000fea000b83ffff */
.L_x_60:
[----:B--2-4-:R-:W-:Y:S06]  /*2170*/  BAR.SYNC.DEFER_BLOCKING 0x0 ;  /* 0x0000000000007b1d */ /* 0x014fec0000010000 */
[----:B------:R-:W-:Y:S04]  /*2180*/  BSSY.RECONVERGENT B4, `(.L_x_68) ;  /* 0x0000004000047945 */ /* 0x000fe80003800200 */
[----:B------:R-:W-:Y:S05]  /*2190*/  @P3 BRA `(.L_x_69) ;  /* 0x0000000000083947 */ /* 0x000fea0003800000 */
[----:B------:R-:W1:Y:S02]  /*21a0*/  SYNCS.CCTL.IV [UR8+0x8000] ;  /* 0x00800000ff0079b1 */ /* 0x000e640008000008 */
[----:B-1----:R-:W1:Y:S02]  /*21b0*/  SYNCS.CCTL.IV [UR8+0x8020] ;  /* 0x00802000ff0079b1 */ /* 0x002e640008000008 */
.L_x_69:
[----:B------:R-:W-:Y:S05]  /*21c0*/  BSYNC.RECONVERGENT B4 ;  /* 0x0000000000047941 */ /* 0x000fea0003800200 */
.L_x_68:
[----:B-1----:R-:W-:Y:S06]  /*21d0*/  BAR.SYNC.DEFER_BLOCKING 0x0 ;  /* 0x0000000000007b1d */ /* 0x002fec0000010000 */
[----:B------:R-:W-:Y:S04]  /*21e0*/  BSSY.RECONVERGENT B4, `(.L_x_70) ;  /* 0x0000004000047945 */ /* 0x000fe80003800200 */
[----:B------:R-:W-:Y:S05]  /*21f0*/  @P3 BRA `(.L_x_71) ;  /* 0x0000000000083947 */ /* 0x000fea0003800000 */
[----:B------:R-:W1:Y:S02]  /*2200*/  SYNCS.CCTL.IV [UR8+0x8008] ;  /* 0x00800800ff0079b1 */ /* 0x000e640008000008 */
[----:B-1----:R-:W1:Y:S02]  /*2210*/  SYNCS.CCTL.IV [UR8+0x8028] ;  /* 0x00802800ff0079b1 */ /* 0x002e640008000008 */
.L_x_71:
[----:B------:R-:W-:Y:S05]  /*2220*/  BSYNC.RECONVERGENT B4 ;  /* 0x0000000000047941 */ /* 0x000fea0003800200 */
.L_x_70:
[----:B-1----:R-:W-:Y:S06]  /*2230*/  BAR.SYNC.DEFER_BLOCKING 0x0 ;  /* 0x0000000000007b1d */ /* 0x002fec0000010000 */
[----:B------:R-:W-:Y:S04]  /*2240*/  BSSY.RECONVERGENT B4, `(.L_x_72) ;  /* 0x0000004000047945 */ /* 0x000fe80003800200 */
[----:B------:R-:W-:Y:S05]  /*2250*/  @P3 BRA `(.L_x_73) ;  /* 0x0000000000083947 */ /* 0x000fea0003800000 */
[----:B------:R-:W1:Y:S02]  /*2260*/  SYNCS.CCTL.IV [UR8+0x8010] ;  /* 0x00801000ff0079b1 */ /* 0x000e640008000008 */
[----:B-1----:R-:W1:Y:S02]  /*2270*/  SYNCS.CCTL.IV [UR8+0x8030] ;  /* 0x00803000ff0079b1 */ /* 0x002e640008000008 */
.L_x_73:
[----:B------:R-:W-:Y:S05]  /*2280*/  BSYNC.RECONVERGENT B4 ;  /* 0x0000000000047941 */ /* 0x000fea0003800200 */
.L_x_72:
[----:B-1----:R-:W-:Y:S06]  /*2290*/  BAR.SYNC.DEFER_BLOCKING 0x0 ;  /* 0x0000000000007b1d */ /* 0x002fec0000010000 */
[----:B------:R-:W-:Y:S04]  /*22a0*/  BSSY.RECONVERGENT B4, `(.L_x_74) ;  /* 0x0000004000047945 */ /* 0x000fe80003800200 */
[----:B------:R-:W-:Y:S05]  /*22b0*/  @P3 BRA `(.L_x_75) ;  /* 0x0000000000083947 */ /* 0x000fea0003800000 */
[----:B------:R-:W1:Y:S02]  /*22c0*/  SYNCS.CCTL.IV [UR8+0x8018] ;  /* 0x00801800ff0079b1 */ /* 0x000e640008000008 */
[----:B-1----:R-:W1:Y:S02]  /*22d0*/  SYNCS.CCTL.IV [UR8+0x8038] ;  /* 0x00803800ff0079b1 */ /* 0x002e640008000008 */
.L_x_75:
[----:B------:R-:W-:Y:S05]  /*22e0*/  BSYNC.RECONVERGENT B4 ;  /* 0x0000000000047941 */ /* 0x000fea0003800200 */
.L_x_74:
[----:B------:R-:W-:Y:S01]  /*22f0*/  USHF.L.U32 UR22, UR22, 0x15, URZ ;  /* 0x0000001516167899 */ /* 0x000fe200080006ff */
[C---:B------:R-:W-:Y:S01]  /*2300*/  IMAD.SHL.U32 R2, R0.reuse, 0x80, RZ ;  /* 0x0000008000027824 */ /* 0x040fe200078e00ff */
[----:B------:R-:W-:Y:S01]  /*2310*/  ELECT P0, URZ, PT ;  /* 0x0000000000ff782f */ /* 0x000fe20003800000 */
[----:B------:R-:W-:Y:S01]  /*2320*/  IMAD.SHL.U32 R3, R0, 0x10, RZ ;  /* 0x0000001000037824 */ /* 0x000fe200078e00ff */
[----:B------:R-:W-:Y:S02]  /*2330*/  ULOP3.LUT UR22, UR22, 0x600000, URZ, 0xc0, !UPT ;  /* 0x0060000016167892 */ /* 0x000fe4000f8ec0ff */
[----:B------:R-:W-:Y:S01]  /*2340*/  LOP3.LUT R0, R2, 0x3f80, RZ, 0xc0, !PT ;  /* 0x00003f8002007812 */ /* 0x000fe200078ec0ff */
[----:B------:R-:W-:Y:S01]  /*2350*/  UMOV UR9, UR19 ;  /* 0x0000001300097c82 */ /* 0x000fe20008000000 */
[----:B------:R-:W-:Y:S01]  /*2360*/  UIADD3 UR22, UPT, UPT, UR23, UR22, URZ ;  /* 0x0000001617167290 */ /* 0x000fe2000fffe0ff */
[----:B------:R-:W-:Y:S01]  /*2370*/  ISETP.LT.U32.AND P0, PT, R132, 0x20, P0 ;  /* 0x000000208400780c */ /* 0x000fe20000701070 */
[----:B------:R-:W-:Y:S01]  /*2380*/  UMOV UR10, UR15 ;  /* 0x0000000f000a7c82 */ /* 0x000fe20008000000 */
[----:B------:R-:W-:-:S04]  /*2390*/  LOP3.LUT R0, R0, 0x70, R3, 0xf8, !PT ;  /* 0x0000007000007812 */ /* 0x000fc800078ef803 */
[C---:B------:R-:W-:Y:S02]  /*23a0*/  LOP3.LUT R2, R0.reuse, 0x10, RZ, 0x3c, !PT ;  /* 0x0000001000027812 */ /* 0x040fe400078e3cff */
[----:B---3--:R-:W2:Y:S01]  /*23b0*/  LDTM.x128 R4, tmem[UR22] ;  /* 0x00000016000479ee */ /* 0x008ea200083c0000 */
[----:B------:R-:W-:Y:S01]  /*23c0*/  LOP3.LUT R3, R0, 0x20, RZ, 0x3c, !PT ;  /* 0x0000002000037812 */ /* 0x000fe200078e3cff */
[----:B------:R-:W-:-:S03]  /*23d0*/  NOP ;  /* 0x0000000000007918 */ /* 0x000fc60000000000 */
[----:B--2---:R-:W-:Y:S01]  /*23e0*/  VOTEU.ANY UP1, P0 ;  /* 0x0000000000ff7886 */ /* 0x004fe20000020100 */
[----:B------:R-:W-:Y:S01]  /*23f0*/  VOTEU.ANY UP0, P0 ;  /* 0x0000000000ff7886 */ /* 0x000fe20000000100 */
[----:B------:R-:W-:Y:S02]  /*2400*/  F2FP.SATFINITE.E4M3.F32.PACK_AB_MERGE_C R6, R7, R6, RZ ;  /* 0x000000060706723e */ /* 0x000fe400048070ff */
[----:B------:R-:W-:Y:S02]  /*2410*/  F2FP.SATFINITE.E4M3.F32.PACK_AB_MERGE_C R10, R11, R10, RZ ;  /* 0x0000000a0b0a723e */ /* 0x000fe400048070ff */
[----:B------:R-:W-:Y:S02]  /*2420*/  F2FP.SATFINITE.E4M3.F32.PACK_AB_MERGE_C R14, R15, R14, RZ ;  /* 0x0000000e0f0e723e */ /* 0x000fe400048070ff */
[----:B------:R-:W-:Y:S02]  /*2430*/  F2FP.SATFINITE.E4M3.F32.PACK_AB_MERGE_C R7, R19, R18, RZ ;  /* 0x000000121307723e */ /* 0x000fe400048070ff */
[----:B------:R-:W-:-:S02]  /*2440*/  F2FP.SATFINITE.E4M3.F32.PACK_AB_MERGE_C R22, R23, R22, RZ ;  /* 0x000000161716723e */ /* 0x000fc400048070ff */
[----:B------:R-:W-:Y:S02]  /*2450*/  F2FP.SATFINITE.E4M3.F32.PACK_AB_MERGE_C R26, R27, R26, RZ ;  /* 0x0000001a1b1a723e */ /* 0x000fe400048070ff */
        /* <DEDUP_REMOVED lines=11> */
[----:B------:R-:W-:Y:S02]  /*2510*/  F2FP.SATFINITE.E4M3.F32.PACK_AB_MERGE_C R4, R5, R4, R6 ;  /* 0x000000040504723e */ /* 0x000fe40004807006 */
[----:B------:R-:W-:Y:S02]  /*2520*/  F2FP.SATFINITE.E4M3.F32.PACK_AB_MERGE_C R74, R75, R74, RZ ;  /* 0x0000004a4b4a723e */ /* 0x000fe400048070ff */
[----:B------:R-:W-:Y:S02]  /*2530*/  F2FP.SATFINITE.E4M3.F32.PACK_AB_MERGE_C R78, R79, R78, RZ ;  /* 0x0000004e4f4e723e */ /* 0x000fe400048070ff */
[----:B------:R-:W-:Y:S02]  /*2540*/  F2FP.SATFINITE.E4M3.F32.PACK_AB_MERGE_C R71, R83, R82, RZ ;  /* 0x000000525347723e */ /* 0x000fe400048070ff */
[----:B------:R-:W-:Y:S02]  /*2550*/  F2FP.SATFINITE.E4M3.F32.PACK_AB_MERGE_C R86, R87, R86, RZ ;  /* 0x000000565756723e */ /* 0x000fe400048070ff */
[----:B------:R-:W-:-:S02]  /*2560*/  F2FP.SATFINITE.E4M3.F32.PACK_AB_MERGE_C R5, R9, R8, R10 ;  /* 0x000000080905723e */ /* 0x000fc4000480700a */
[----:B------:R-:W-:Y:S02]  /*2570*/  F2FP.SATFINITE.E4M3.F32.PACK_AB_MERGE_C R6, R13, R12, R14 ;  /* 0x0000000c0d06723e */ /* 0x000fe4000480700e */
[----:B------:R-:W-:Y:S02]  /*2580*/  F2FP.SATFINITE.E4M3.F32.PACK_AB_MERGE_C R7, R17, R16, R7 ;  /* 0x000000101107723e */ /* 0x000fe40004807007 */
[----:B------:R-:W-:Y:S02]  /*2590*/  F2FP.SATFINITE.E4M3.F32.PACK_AB_MERGE_C R20, R21, R20, R22 ;  /* 0x000000141514723e */ /* 0x000fe40004807016 */
[----:B------:R-:W-:Y:S01]  /*25a0*/  F2FP.SATFINITE.E4M3.F32.PACK_AB_MERGE_C R90, R91, R90, RZ ;  /* 0x0000005a5b5a723e */ /* 0x000fe200048070ff */
[----:B-1----:R1:W-:Y:S01]  /*25b0*/  STS.128 [R0+UR8], R4 ;  /* 0x0000000400007988 */ /* 0x0023e20008000c08 */
[----:B------:R-:W-:Y:S02]  /*25c0*/  F2FP.SATFINITE.E4M3.F32.PACK_AB_MERGE_C R94, R95, R94, RZ ;  /* 0x0000005e5f5e723e */ /* 0x000fe400048070ff */
[----:B------:R-:W-:-:S02]  /*25d0*/  F2FP.SATFINITE.E4M3.F32.PACK_AB_MERGE_C R98, R99, R98, RZ ;  /* 0x000000626362723e */ /* 0x000fc400048070ff */
[----:B------:R-:W-:Y:S02]  /*25e0*/  F2FP.SATFINITE.E4M3.F32.PACK_AB_MERGE_C R102, R103, R102, RZ ;  /* 0x000000666766723e */ /* 0x000fe400048070ff */
[----:B------:R-:W-:Y:S02]  /*25f0*/  F2FP.SATFINITE.E4M3.F32.PACK_AB_MERGE_C R21, R25, R24, R26 ;  /* 0x000000181915723e */ /* 0x000fe4000480701a */
[----:B------:R-:W-:Y:S02]  /*2600*/  F2FP.SATFINITE.E4M3.F32.PACK_AB_MERGE_C R22, R29, R28, R30 ;  /* 0x0000001c1d16723e */ /* 0x000fe4000480701e */
[----:B------:R-:W-:Y:S02]  /*2610*/  F2FP.SATFINITE.E4M3.F32.PACK_AB_MERGE_C R23, R33, R32, R23 ;  /* 0x000000202117723e */ /* 0x000fe40004807017 */
[----:B------:R-:W-:Y:S02]  /*2620*/  F2FP.SATFINITE.E4M3.F32.PACK_AB_MERGE_C R36, R37, R36, R38 ;  /* 0x000000242524723e */ /* 0x000fe40004807026 */
[----:B------:R-:W-:Y:S01]  /*2630*/  F2FP.SATFINITE.E4M3.F32.PACK_AB_MERGE_C R106, R107, R106, RZ ;  /* 0x0000006a6b6a723e */ /* 0x000fe200048070ff */
[----:B------:R1:W-:Y:S01]  /*2640*/  STS.128 [R2+UR8], R20 ;  /* 0x0000001402007988 */ /* 0x0003e20008000c08 */
[----:B------:R-:W-:-:S02]  /*2650*/  F2FP.SATFINITE.E4M3.F32.PACK_AB_MERGE_C R110, R111, R110, RZ ;  /* 0x0000006e6f6e723e */ /* 0x000fc400048070ff */
[----:B------:R-:W-:Y:S02]  /*2660*/  F2FP.SATFINITE.E4M3.F32.PACK_AB_MERGE_C R114, R115, R114, RZ ;  /* 0x000000727372723e */ /* 0x000fe400048070ff */
[----:B------:R-:W-:Y:S02]  /*2670*/  F2FP.SATFINITE.E4M3.F32.PACK_AB_MERGE_C R118, R119, R118, RZ ;  /* 0x000000767776723e */ /* 0x000fe400048070ff */
[----:B------:R-:W-:Y:S02]  /*2680*/  F2FP.SATFINITE.E4M3.F32.PACK_AB_MERGE_C R37, R41, R40, R42 ;  /* 0x000000282925723e */ /* 0x000fe4000480702a */
[----:B------:R-:W-:Y:S02]  /*2690*/  F2FP.SATFINITE.E4M3.F32.PACK_AB_MERGE_C R38, R45, R44, R46 ;  /* 0x0000002c2d26723e */ /* 0x000fe4000480702e */
[----:B------:R-:W-:Y:S02]  /*26a0*/  F2FP.SATFINITE.E4M3.F32.PACK_AB_MERGE_C R39, R49, R48, R39 ;  /* 0x000000303127723e */ /* 0x000fe40004807027 */
[----:B------:R-:W-:-:S02]  /*26b0*/  F2FP.SATFINITE.E4M3.F32.PACK_AB_MERGE_C R52, R53, R52, R54 ;  /* 0x000000343534723e */ /* 0x000fc40004807036 */
[----:B------:R-:W-:Y:S01]  /*26c0*/  F2FP.SATFINITE.E4M3.F32.PACK_AB_MERGE_C R122, R123, R122, RZ ;  /* 0x0000007a7b7a723e */ /* 0x000fe200048070ff */
[----:B------:R1:W-:Y:S01]  /*26d0*/  STS.128 [R3+UR8], R36 ;  /* 0x0000002403007988 */ /* 0x0003e20008000c08 */
[----:B------:R-:W-:Y:S02]  /*26e0*/  F2FP.SATFINITE.E4M3.F32.PACK_AB_MERGE_C R126, R127, R126, RZ ;  /* 0x0000007e7f7e723e */ /* 0x000fe400048070ff */
[----:B------:R-:W-:Y:S02]  /*26f0*/  F2FP.SATFINITE.E4M3.F32.PACK_AB_MERGE_C R130, R131, R130, RZ ;  /* 0x000000828382723e */ /* 0x000fe400048070ff */
[----:B------:R-:W-:Y:S02]  /*2700*/  F2FP.SATFINITE.E4M3.F32.PACK_AB_MERGE_C R53, R57, R56, R58 ;  /* 0x000000383935723e */ /* 0x000fe4000480703a */
[----:B------:R-:W-:Y:S02]  /*2710*/  F2FP.SATFINITE.E4M3.F32.PACK_AB_MERGE_C R54, R61, R60, R62 ;  /* 0x0000003c3d36723e */ /* 0x000fe4000480703e */
[----:B------:R-:W-:-:S02]  /*2720*/  F2FP.SATFINITE.E4M3.F32.PACK_AB_MERGE_C R55, R65, R64, R55 ;  /* 0x000000404137723e */ /* 0x000fc40004807037 */
[----:B------:R-:W-:Y:S02]  /*2730*/  F2FP.SATFINITE.E4M3.F32.PACK_AB_MERGE_C R68, R69, R68, R70 ;  /* 0x000000444544723e */ /* 0x000fe40004807046 */
[----:B------:R-:W-:Y:S02]  /*2740*/  LOP3.LUT R8, R0, 0x30, RZ, 0x3c, !PT ;  /* 0x0000003000087812 */ /* 0x000fe400078e3cff */
[----:B------:R-:W-:Y:S02]  /*2750*/  F2FP.SATFINITE.E4M3.F32.PACK_AB_MERGE_C R69, R73, R72, R74 ;  /* 0x000000484945723e */ /* 0x000fe4000480704a */
[----:B------:R-:W-:Y:S01]  /*2760*/  F2FP.SATFINITE.E4M3.F32.PACK_AB_MERGE_C R70, R77, R76, R78 ;  /* 0x0000004c4d46723e */ /* 0x000fe2000480704e */
[----:B------:R1:W-:Y:S01]  /*2770*/  STS.128 [R8+UR8], R52 ;  /* 0x0000003408007988 */ /* 0x0003e20008000c08 */
[----:B------:R-:W-:Y:S02]  /*2780*/  F2FP.SATFINITE.E4M3.F32.PACK_AB_MERGE_C R71, R81, R80, R71 ;  /* 0x000000505147723e */ /* 0x000fe40004807047 */
[----:B------:R-:W-:-:S02]  /*2790*/  F2FP.SATFINITE.E4M3.F32.PACK_AB_MERGE_C R84, R85, R84, R86 ;  /* 0x000000545554723e */ /* 0x000fc40004807056 */
[C---:B------:R-:W-:Y:S02]  /*27a0*/  LOP3.LUT R9, R0.reuse, 0x40, RZ, 0x3c, !PT ;  /* 0x0000004000097812 */ /* 0x040fe400078e3cff */
[----:B------:R-:W-:Y:S02]  /*27b0*/  F2FP.SATFINITE.E4M3.F32.PACK_AB_MERGE_C R85, R89, R88, R90 ;  /* 0x000000585955723e */ /* 0x000fe4000480705a */
[----:B------:R-:W-:Y:S01]  /*27c0*/  F2FP.SATFINITE.E4M3.F32.PACK_AB_MERGE_C R86, R93, R92, R94 ;  /* 0x0000005c5d56723e */ /* 0x000fe2000480705e */
[----:B------:R1:W-:Y:S01]  /*27d0*/  STS.128 [R9+UR8], R68 ;  /* 0x0000004409007988 */ /* 0x0003e20008000c08 */
[----:B------:R-:W-:Y:S02]  /*27e0*/  F2FP.SATFINITE.E4M3.F32.PACK_AB_MERGE_C R87, R97, R96, R98 ;  /* 0x000000606157723e */ /* 0x000fe40004807062 */
[----:B------:R-:W-:Y:S02]  /*27f0*/  F2FP.SATFINITE.E4M3.F32.PACK_AB_MERGE_C R100, R101, R100, R102 ;  /* 0x000000646564723e */ /* 0x000fe40004807066 */
[----:B------:R-:W-:-:S02]  /*2800*/  LOP3.LUT R10, R0, 0x50, RZ, 0x3c, !PT ;  /* 0x00000050000a7812 */ /* 0x000fc400078e3cff */
[----:B------:R-:W-:Y:S02]  /*2810*/  F2FP.SATFINITE.E4M3.F32.PACK_AB_MERGE_C R101, R105, R104, R106 ;  /* 0x000000686965723e */ /* 0x000fe4000480706a */
[----:B------:R-:W-:Y:S01]  /*2820*/  F2FP.SATFINITE.E4M3.F32.PACK_AB_MERGE_C R102, R109, R108, R110 ;  /* 0x0000006c6d66723e */ /* 0x000fe2000480706e */
[----:B------:R1:W-:Y:S01]  /*2830*/  STS.128 [R10+UR8], R84 ;  /* 0x000000540a007988 */ /* 0x0003e20008000c08 */
[----:B------:R-:W-:Y:S02]  /*2840*/  F2FP.SATFINITE.E4M3.F32.PACK_AB_MERGE_C R103, R113, R112, R114 ;  /* 0x000000707167723e */ /* 0x000fe40004807072 */
[----:B------:R-:W-:Y:S02]  /*2850*/  F2FP.SATFINITE.E4M3.F32.PACK_AB_MERGE_C R116, R117, R116, R118 ;  /* 0x000000747574723e */ /* 0x000fe40004807076 */
[----:B------:R-:W-:Y:S02]  /*2860*/  LOP3.LUT R11, R0, 0x60, RZ, 0x3c, !PT ;  /* 0x00000060000b7812 */ /* 0x000fe400078e3cff */
[----:B------:R-:W-:-:S02]  /*2870*/  F2FP.SATFINITE.E4M3.F32.PACK_AB_MERGE_C R117, R121, R120, R122 ;  /* 0x000000787975723e */ /* 0x000fc4000480707a */
[----:B------:R-:W-:Y:S01]  /*2880*/  F2FP.SATFINITE.E4M3.F32.PACK_AB_MERGE_C R118, R125, R124, R126 ;  /* 0x0000007c7d76723e */ /* 0x000fe2000480707e */
[----:B------:R1:W-:Y:S01]  /*2890*/  STS.128 [R11+UR8], R100 ;  /* 0x000000640b007988 */ /* 0x0003e20008000c08 */
[----:B------:R-:W-:Y:S02]  /*28a0*/  F2FP.SATFINITE.E4M3.F32.PACK_AB_MERGE_C R119, R129, R128, R130 ;  /* 0x000000808177723e */ /* 0x000fe40004807082 */
[----:B------:R-:W-:-:S05]  /*28b0*/  LOP3.LUT R12, R0, 0x70, RZ, 0x3c, !PT ;  /* 0x00000070000c7812 */ /* 0x000fca00078e3cff */
[----:B------:R1:W-:Y:S01]  /*28c0*/  STS.128 [R12+UR8], R116 ;  /* 0x000000740c007988 */ /* 0x0003e20008000c08 */
[----:B------:R2:W-:Y:S06]  /*28d0*/  MEMBAR.ALL.CTA ;  /* 0x0000000000007992 */ /* 0x0005ec0000008000 */
[----:B--2---:R-:W2:Y:S02]  /*28e0*/  FENCE.VIEW.ASYNC.S ;  /* 0x00000000000073c6 */ /* 0x004ea40000000000 */
[----:B--2---:R-:W-:Y:S06]  /*28f0*/  BAR.SYNC.DEFER_BLOCKING 0x0 ;  /* 0x0000000000007b1d */ /* 0x004fec0000010000 */
[----:B------:R1:W-:Y:S01]  /*2900*/  @UP1 UTMASTG.2D [UR8], [UR20] ;  /* 0x00000008140013b5 */ /* 0x0003e20008008000 */
[----:B------:R0:W-:Y:S01]  /*2910*/  UTMACMDFLUSH ;  /* 0x00000000000079b7 */ /* 0x0001e20000000000 */
[----:B------:R-:W-:-:S04]  /*2920*/  DEPBAR.LE SB0, 0x0 ;  /* 0x000080000000791a */ /* 0x000fc80000000000 */
[----:B------:R-:W-:Y:S08]  /*2930*/  BAR.SYNC.DEFER_BLOCKING 0x0 ;  /* 0x0000000000007b1d */ /* 0x000ff00000010000 */
[----:B------:R-:W-:Y:S06]  /*2940*/  BAR.SYNC.DEFER_BLOCKING 0x0 ;  /* 0x0000000000007b1d */ /* 0x000fec0000010000 */
[----:B-1----:R-:W-:Y:S05]  /*2950*/  @P2 BRA `(.L_x_76) ;  /* 0x0000000000a02947 */ /* 0x002fea0003800000 */
[----:B------:R-:W1:Y:S01]  /*2960*/  S2UR UR5, SR_CgaCtaId ;  /* 0x00000000000579c3 */ /* 0x000e620000008800 */
[----:B------:R-:W-:Y:S01]  /*2970*/  NOP ;  /* 0x0000000000007918 */ /* 0x000fe20000000000 */
[----:B------:R-:W-:Y:S01]  /*2980*/  UMOV UR4, 0x50 ;  /* 0x0000005000047882 */ /* 0x000fe20000000000 */
[----:B------:R-:W-:Y:S02]  /*2990*/  IMAD.U32 R0, RZ, RZ, UR23 ;  /* 0x00000017ff007e24 */ /* 0x000fe4000f8e00ff */
[----:B------:R-:W-:Y:S02]  /*29a0*/  IMAD.MOV.U32 R3, RZ, RZ, 0xf ;  /* 0x0000000fff037424 */ /* 0x000fe400078e00ff */
[----:B------:R-:W-:Y:S01]  /*29b0*/  IMAD.MOV.U32 R7, RZ, RZ, 0x1 ;  /* 0x00000001ff077424 */ /* 0x000fe200078e00ff */
[----:B------:R-:W-:-:S04]  /*29c0*/  LOP3.LUT R0, R0, 0xffff, RZ, 0xc0, !PT ;  /* 0x0000ffff00007812 */ /* 0x000fc800078ec0ff */
[----:B------:R-:W-:-:S05]  /*29d0*/  SHF.R.U32.HI R0, RZ, 0x5, R0 ;  /* 0x00000005ff007819 */ /* 0x000fca0000011600 */
[----:B------:R-:W-:Y:S01]  /*29e0*/  VIADD R2, R0, 0x10 ;  /* 0x0000001000027836 */ /* 0x000fe20000000000 */
[----:B------:R-:W-:Y:S01]  /*29f0*/  SHF.L.U32 R0, R3, R0, RZ ;  /* 0x0000000003007219 */ /* 0x000fe200000006ff */
[----:B-1----:R-:W-:-:S03]  /*2a00*/  ULEA UR6, UR5, UR4, 0x18 ;  /* 0x0000000405067291 */ /* 0x002fc6000f8ec0ff */
[----:B------:R-:W-:-:S04]  /*2a10*/  SHF.L.U32 R3, R7, R2, RZ ;  /* 0x0000000207037219 */ /* 0x000fc800000006ff */
[----:B------:R-:W-:Y:S02]  /*2a20*/  LOP3.LUT R0, R3, R0, RZ, 0xfc, !PT ;  /* 0x0000000003007212 */ /* 0x000fe400078efcff */
[----:B------:R-:W1:Y:S02]  /*2a30*/  LDS R5, [UR6] ;  /* 0x00000006ff057984 */ /* 0x000e640008000800 */
[C---:B------:R-:W-:Y:S02]  /*2a40*/  LOP3.LUT R2, R0.reuse, 0xffff, RZ, 0xc0, !PT ;  /* 0x0000ffff00027812 */ /* 0x040fe400078ec0ff */
[----:B-1----:R-:W-:-:S04]  /*2a50*/  LOP3.LUT R3, R0, 0xffff, R5, 0x80, !PT ;  /* 0x0000ffff00037812 */ /* 0x002fc800078e8005 */
[----:B------:R-:W-:-:S13]  /*2a60*/  ISETP.NE.AND P0, PT, R3, R2, PT ;  /* 0x000000020300720c */ /* 0x000fda0003f05270 */
[----:B------:R-:W-:Y:S05]  /*2a70*/  @P0 BRA `(.L_x_77) ;  /* 0x0000000000500947 */ /* 0x000fea0003800000 */
[----:B------:R-:W-:Y:S02]  /*2a80*/  SHF.R.U32.HI R5, RZ, 0x10, R5 ;  /* 0x00000010ff057819 */ /* 0x000fe40000011605 */
[----:B------:R-:W-:-:S04]  /*2a90*/  SHF.R.U32.HI R2, RZ, 0x10, R0 ;  /* 0x00000010ff027819 */ /* 0x000fc80000011600 */
[----:B------:R-:W-:-:S04]  /*2aa0*/  LOP3.LUT R5, R5, R2, RZ, 0xc0, !PT ;  /* 0x0000000205057212 */ /* 0x000fc800078ec0ff */
[----:B------:R-:W-:-:S13]  /*2ab0*/  ISETP.NE.AND P0, PT, R5, R2, PT ;  /* 0x000000020500720c */ /* 0x000fda0003f05270 */
[----:B------:R-:W-:Y:S05]  /*2ac0*/  @P0 BRA `(.L_x_78) ;  /* 0x0000000000300947 */ /* 0x000fea0003800000 */
[----:B------:R-:W-:Y:S01]  /*2ad0*/  R2UR UR4, R0 ;  /* 0x00000000000472ca */ /* 0x000fe200000e0000 */
[----:B------:R-:W-:Y:S01]  /*2ae0*/  VOTEU.ANY UR5, UPT, PT ;  /* 0x0000000000057886 */ /* 0x000fe200038e0100 */
[----:B------:R-:W1:Y:S01]  /*2af0*/  S2R R0, SR_LANEID ;  /* 0x0000000000007919 */ /* 0x000e620000000000 */
[----:B------:R-:W-:-:S10]  /*2b00*/  UFLO.U32 UR5, UR5 ;  /* 0x00000005000572bd */ /* 0x000fd400080e0000 */
[----:B------:R-:W-:-:S06]  /*2b10*/  ULOP3.LUT UR4, URZ, UR4, URZ, 0x33, !UPT ;  /* 0x00000004ff047292 */ /* 0x000fcc000f8e33ff */
[----:B------:R-:W-:-:S04]  /*2b20*/  IMAD.U32 R2, RZ, RZ, UR4 ;  /* 0x00000004ff027e24 */ /* 0x000fc8000f8e00ff */
[----:B------:R-:W2:Y:S02]  /*2b30*/  REDUX UR7, R2 ;  /* 0x00000000020773c4 */ /* 0x000ea40000000000 */
[----:B------:R3:W-:Y:S01]  /*2b40*/  UTCATOMSWS.AND URZ, UR4 ;  /* 0x0000000400ff79e3 */ /* 0x0007e20008000000 */
[----:B-1----:R-:W-:Y:S01]  /*2b50*/  ISETP.EQ.U32.AND P0, PT, R0, UR5, PT ;  /* 0x0000000500007c0c */ /* 0x002fe2000bf02070 */
[----:B--2---:R-:W-:-:S12]  /*2b60*/  IMAD.U32 R0, RZ, RZ, UR7 ;  /* 0x00000007ff007e24 */ /* 0x004fd8000f8e00ff */
[----:B------:R3:W-:Y:S01]  /*2b70*/  @P0 ATOMS.AND RZ, [UR6], R0 ;  /* 0x00000000ffff098c */ /* 0x0007e2000a800006 */
[----:B------:R-:W-:Y:S05]  /*2b80*/  BRA `(.L_x_76) ;  /* 0x0000000000147947 */ /* 0x000fea0003800000 */
.L_x_78:
[----:B------:R-:W-:-:S07]  /*2b90*/  MOV R2, 0x2bb0 ;  /* 0x00002bb000027802 */ /* 0x000fce0000000f00 */
[----:B------:R-:W-:Y:S05]  /*2ba0*/  CALL.REL.NOINC `($__internal_0_$__cuda_sm10x_tcgen05_guardrail_trap_col_being_dealloced_not_returned_by_alloc) ;  /* 0x0000000000447944 */ /* 0x000fea0003c00000 */
[----:B------:R-:W-:Y:S05]  /*2bb0*/  BRA `(.L_x_76) ;  /* 0x0000000000087947 */ /* 0x000fea0003800000 */
.L_x_77:
[----:B------:R-:W-:-:S07]  /*2bc0*/  MOV R2, 0x2be0 ;  /* 0x00002be000027802 */ /* 0x000fce0000000f00 */
[----:B------:R-:W-:Y:S05]  /*2bd0*/  CALL.REL.NOINC `($__internal_2_$__cuda_sm10x_tcgen05_guardrail_trap_unallocated_columns_being_dealloced) ;  /* 0x0000000000507944 */ /* 0x000fea0003c00000 */
.L_x_76:
[----:B------:R-:W-:Y:S01]  /*2be0*/  NOP ;  /* 0x0000000000007918 */ /* 0x000fe20000000000 */
[----:B---3--:R-:W-:Y:S05]  /*2bf0*/  EXIT ;  /* 0x000000000000794d */ /* 0x008fea0003800000 */
.L_x_61:
[----:B------:R-:W1:Y:S02]  /*2c00*/  SYNCS.PHASECHK.TRANS64.TRYWAIT P0, [UR8+0x8000], RZ ;  /* 0x008000ffff0075a7 */ /* 0x000e640008001108 */
[----:B-1----:R-:W-:Y:S05]  /*2c10*/  @!P0 BRA `(.L_x_61) ;  /* 0xfffffffc00f88947 */ /* 0x002fea000383ffff */
[----:B------:R-:W-:Y:S05]  /*2c20*/  BRA `(.L_x_79) ;  /* 0xffffffec00f47947 */ /* 0x000fea000383ffff */
.L_x_63:
[----:B------:R-:W1:Y:S02]  /*2c30*/  SYNCS.PHASECHK.TRANS64.TRYWAIT P1, [UR8+0x8020], RZ ;  /* 0x008020ffff0075a7 */ /* 0x000e640008021108 */
[----:B-1----:R-:W-:Y:S05]  /*2c40*/  @!P1 BRA `(.L_x_63) ;  /* 0xfffffffc00f89947 */ /* 0x002fea000383ffff */
[----:B------:R-:W-:Y:S05]  /*2c50*/  BRA `(.L_x_80) ;  /* 0xfffffff000447947 */ /* 0x000fea000383ffff */
.L_x_64:
[----:B------:R-:W2:Y:S02]  /*2c60*/  SYNCS.PHASECHK.TRANS64.TRYWAIT P0, [UR9+0x8000], R2 ;  /* 0x00800002ff0075a7 */ /* 0x000ea40008001109 */
[----:B--2---:R-:W-:Y:S05]  /*2c70*/  @!P0 BRA `(.L_x_64) ;  /* 0xfffffffc00f88947 */ /* 0x004fea000383ffff */
[----:B------:R-:W-:Y:S05]  /*2c80*/  BRA `(.L_x_81) ;  /* 0xfffffff000c07947 */ /* 0x000fea000383ffff */
.L_x_66:
[----:B------:R-:W2:Y:S02]  /*2c90*/  SYNCS.PHASECHK.TRANS64.TRYWAIT P0, [UR9+0x8020], R2 ;  /* 0x00802002ff0075a7 */ /* 0x000ea40008001109 */
[----:B--2---:R-:W-:Y:S05]  /*2ca0*/  @!P0 BRA `(.L_x_66) ;  /* 0xfffffffc00f88947 */ /* 0x004fea000383ffff */
[----:B------:R-:W-:Y:S05]  /*2cb0*/  BRA `(.L_x_82) ;  /* 0xfffffff4000c7947 */ /* 0x000fea000383ffff */
        .weak           $__internal_0_$__cuda_sm10x_tcgen05_guardrail_trap_col_being_dealloced_not_returned_by_alloc
        .type           $__internal_0_$__cuda_sm10x_tcgen05_guardrail_trap_col_being_dealloced_not_returned_by_alloc,@function
        .size           $__internal_0_$__cuda_sm10x_tcgen05_guardrail_trap_col_being_dealloced_not_returned_by_alloc,($__internal_1_$__cuda_sm10x_tcgen05_guardrail_trap_phase_invalid_during_alloc - $__internal_0_$__cuda_sm10x_tcgen05_guardrail_trap_col_being_dealloced_not_returned_by_alloc)
$__internal_0_$__cuda_sm10x_tcgen05_guardrail_trap_col_being_dealloced_not_returned_by_alloc:
[----:B------:R-:W-:Y:S05]  /*2cc0*/  BPT.TRAP 0x1 ;  /* 0x000000040000795c */ /* 0x000fea0000300000 */
[----:B------:R-:W-:-:S04]  /*2cd0*/  IMAD.MOV.U32 R3, RZ, RZ, 0x0 ;  /* 0x00000000ff037424 */ /* 0x000fc800078e00ff */
[----:B------:R-:W-:Y:S05]  /*2ce0*/  RET.REL.NODEC R2 `(gluon_tcgen05) ;  /* 0xffffffd002c47950 */ /* 0x000fea0003c3ffff */
        .weak           $__internal_1_$__cuda_sm10x_tcgen05_guardrail_trap_phase_invalid_during_alloc
        .type           $__internal_1_$__cuda_sm10x_tcgen05_guardrail_trap_phase_invalid_during_alloc,@function
        .size           $__internal_1_$__cuda_sm10x_tcgen05_guardrail_trap_phase_invalid_during_alloc,($__internal_2_$__cuda_sm10x_tcgen05_guardrail_trap_unallocated_columns_being_dealloced - $__internal_1_$__cuda_sm10x_tcgen05_guardrail_trap_phase_invalid_during_alloc)
$__internal_1_$__cuda_sm10x_tcgen05_guardrail_trap_phase_invalid_during_alloc:
[----:B------:R-:W-:Y:S05]  /*2cf0*/  BPT.TRAP 0x1 ;  /* 0x000000040000795c */ /* 0x000fea0000300000 */
[----:B------:R-:W-:-:S04]  /*2d00*/  IMAD.MOV.U32 R3, RZ, RZ, 0x0 ;  /* 0x00000000ff037424 */ /* 0x000fc800078e00ff */
[----:B------:R-:W-:Y:S05]  /*2d10*/  RET.REL.NODEC R2 `(gluon_tcgen05) ;  /* 0xffffffd002b87950 */ /* 0x000fea0003c3ffff */
        .weak           $__internal_2_$__cuda_sm10x_tcgen05_guardrail_trap_unallocated_columns_being_dealloced
        .type           $__internal_2_$__cuda_sm10x_tcgen05_guardrail_trap_unallocated_columns_being_dealloced,@function
        .size           $__internal_2_$__cuda_sm10x_tcgen05_guardrail_trap_unallocated_columns_being_dealloced,(.L_x_86 - $__internal_2_$__cuda_sm10x_tcgen05_guardrail_trap_unallocated_columns_being_dealloced)
$__internal_2_$__cuda_sm10x_tcgen05_guardrail_trap_unallocated_columns_being_dealloced:
[----:B------:R-:W-:Y:S05]  /*2d20*/  BPT.TRAP 0x1 ;  /* 0x000000040000795c */ /* 0x000fea0000300000 */
[----:B------:R-:W-:-:S04]  /*2d30*/  IMAD.MOV.U32 R3, RZ, RZ, 0x0 ;  /* 0x00000000ff037424 */ /* 0x000fc800078e00ff */
[----:B------:R-:W-:Y:S05]  /*2d40*/  RET.REL.NODEC R2 `(gluon_tcgen05) ;  /* 0xffffffd002ac7950 */ /* 0x000fea0003c3ffff */
.L_x_83:
[----:B------:R-:W-:-:S00]  /*2d50*/  BRA `(.L_x_83) ;  /* 0xfffffffc00fc7947 */ /* 0x000fc0000383ffff */
[----:B------:R-:W-:-:S00]  /*2d60*/  NOP ;  /* 0x0000000000007918 */ /* 0x000fc00000000000 */
        /* <DEDUP_REMOVED lines=9> */
.L_x_86:


//--------------------- .nv.shared.gluon_tcgen05  --------------------------
	.section	.nv.shared.gluon_tcgen05,"aw",@nobits
	.sectionflags	@""
	.align	16
	.zero		1024


//--------------------- .nv.shared.reserved.0     --------------------------
	.section	.nv.shared.reserved.0,"aw",@nobits
	.align	8
	.weak		__nv_reservedSMEM_offset_0_alias
	.size		__nv_reservedSMEM_offset_0_alias, 0, 64
	.other		__nv_reservedSMEM_offset_0_alias,@"STO_CUDA_RESERVED_SHARED STV_DEFAULT"
__nv_reservedSMEM_offset_0_alias:
	.zero		0
.nv.shared.reserved.0:
	.zero		64
	.weak		__nv_reservedSMEM_allocation_phase
	.type		__nv_reservedSMEM_allocation_phase,@object
	.size		__nv_reservedSMEM_allocation_phase,(.L_0 - __nv_reservedSMEM_allocation_phase)
__nv_reservedSMEM_allocation_phase:
	.zero		1
.L_0:
	.zero		7
	.weak		__nv_reservedSMEM_devtool_atexit_pc
	.type		__nv_reservedSMEM_devtool_atexit_pc,@object
	.size		__nv_reservedSMEM_devtool_atexit_pc,(__nv_reservedSMEM_allocation_mask - __nv_reservedSMEM_devtool_atexit_pc)
__nv_reservedSMEM_devtool_atexit_pc:
	.zero		8
	.weak		__nv_reservedSMEM_allocation_mask
	.type		__nv_reservedSMEM_allocation_mask,@object
	.size		__nv_reservedSMEM_allocation_mask,(.L_2 - __nv_reservedSMEM_allocation_mask)
__nv_reservedSMEM_allocation_mask:
	.zero		4
.L_2:


//--------------------- .nv.constant0.gluon_tcgen05 --------------------------
	.section	.nv.constant0.gluon_tcgen05,"a",@progbits
	.sectionflags	@""
	.align	4
.nv.constant0.gluon_tcgen05:
	.zero		976


//--------------------- SYMBOLS --------------------------

	.type		.nv.reservedSmem.offset0,@object
	.size		.nv.reservedSmem.offset0,0x4
	.type		.nv.reservedSmem.cap,@object
	.size		.nv.reservedSmem.cap,0x4
